// auto-generated by cutlass_sweep.gemm — config: {"arch": "sm_100", "cluster_m": 1, "cluster_n": 2, "dtype": "fp16", "stages": 0, "tile_k": 128, "tile_m": 128, "tile_n": 128}
#include "cutlass/cutlass.h"
#include "cutlass/gemm/collective/collective_builder.hpp"
#include "cutlass/gemm/device/gemm_universal_adapter.h"
#include "cutlass/gemm/kernel/gemm_universal.hpp"
#include "cutlass/epilogue/collective/collective_builder.hpp"

using ElemA = cutlass::half_t;
using ElemB = cutlass::half_t;
using ElemCD = cutlass::half_t;
using Acc  = float;
using TileShape    = cute::Shape<cute::_128, cute::_128, cute::_128>;
using ClusterShape = cute::Shape<cute::_1, cute::_2, cute::_1>;

using CollectiveEpilogue = typename cutlass::epilogue::collective::CollectiveBuilder<
    cutlass::arch::Sm100, cutlass::arch::OpClassTensorOp,
    TileShape, ClusterShape,
    cutlass::epilogue::collective::EpilogueTileAuto,
    Acc, Acc,
    ElemCD, cutlass::layout::RowMajor, 128 / cutlass::sizeof_bits<ElemCD>::value,
    ElemCD, cutlass::layout::RowMajor, 128 / cutlass::sizeof_bits<ElemCD>::value,
    cutlass::epilogue::collective::EpilogueScheduleAuto
  >::CollectiveOp;

using CollectiveMainloop = typename cutlass::gemm::collective::CollectiveBuilder<
    cutlass::arch::Sm100, cutlass::arch::OpClassTensorOp,
    ElemA, cutlass::layout::RowMajor, 128 / cutlass::sizeof_bits<ElemA>::value,
    ElemB, cutlass::layout::ColumnMajor, 128 / cutlass::sizeof_bits<ElemB>::value,
    Acc,
    TileShape, ClusterShape,
    cutlass::gemm::collective::StageCountAutoCarveout<static_cast<int>(sizeof(typename CollectiveEpilogue::SharedStorage))>,
    cutlass::gemm::collective::KernelScheduleAuto
  >::CollectiveOp;

using GemmKernel = cutlass::gemm::kernel::GemmUniversal<
    cute::Shape<int,int,int,int>,
    CollectiveMainloop,
    CollectiveEpilogue
>;
using Gemm = cutlass::gemm::device::GemmUniversalAdapter<GemmKernel>;

// Force the device kernel symbol into the cubin without needing a host main.
auto* _anchor = &cutlass::device_kernel<GemmKernel>;


// ===== COMPILED SASS (sm_100a) =====

	.target	sm_100a

	.elftype	@"ET_EXEC"


//--------------------- .note.nv.tkinfo           --------------------------
	.section	.note.nv.tkinfo,"",@"SHT_NOTE"
	.sectionflags	@"SHF_NOTE_NV_TKINFO"
	.tkinfo
        /*0018*/ 	.word	0x00000002
        /*0030*/ 	.string	""
        /*0030*/ 	.string	"ptxas"
        /*0030*/ 	.string	"Cuda compilation tools, release 13.0, V13.0.88"
        /*0030*/ 	.string	"Build cuda_13.0.r13.0/compiler.36424714_0"
        /*0030*/ 	.string	"-arch sm_100a -m 64 "



//--------------------- .note.nv.cuinfo           --------------------------
	.section	.note.nv.cuinfo,"",@"SHT_NOTE"
	.sectionflags	@"SHF_NOTE_NV_CUINFO"
        /*0018*/ 	.short	0x0002
        /*001a*/ 	.short	0x0064
        /*001c*/ 	.short	0x0082
	.zero		2


//--------------------- .nv.info                  --------------------------
	.section	.nv.info,"",@"SHT_CUDA_INFO"
	.align	4


	//----- nvinfo : EIATTR_REGCOUNT
	.align		4
        /*0000*/ 	.byte	0x04, 0x2f
        /*0002*/ 	.short	(.L_19 - .L_18)
	.align		4
.L_18:
        /*0004*/ 	.word	index@(_ZN7cutlass13device_kernelINS_4gemm6kernel13GemmUniversalIN4cute5tupleIJiiiiEEENS1_10collective13CollectiveMmaINS1_35MainloopSm100TmaUmmaWarpSpecializedILi3ELi2ELi4ENS5_IJNS4_1CILi1EEENSA_ILi2EEESB_EEEEENS5_IJNSA_ILi128EEESF_SF_EEENS_6half_tENS5_IJlSB_lEEESH_SI_NS4_8TiledMMAINS4_8MMA_AtomIJNS4_20SM100_MMA_F16BF16_SSISH_SH_fLi128ELi128ELNS4_4UMMA5MajorE0ELSN_0ELNSM_7ScaleInE0ELSO_0EEEEEENS4_6LayoutINS5_IJSB_SB_SB_EEENS5_IJNSA_ILi0EEEST_ST_EEEEENS5_IJNS4_10UnderscoreESW_SW_EEEEENS4_23SM90_TMA_LOAD_MULTICASTENS4_14ComposedLayoutINS4_7SwizzleILi3ELi4ELi3EEENS4_18smem_ptr_flag_bitsILi16EEENSR_INS5_IJNSA_ILi8EEENSA_ILi64EEEEEENS5_IJS16_SB_EEEEEEEvNS4_8identityENS4_13SM90_TMA_LOADES1A_vS1B_EENS_8epilogue10collective18CollectiveEpilogueINS1E_23Sm100TmaWarpSpecializedILi4ELi2ELi32ELb1ELb0EEEJSG_NS5_IJNSR_ISF_SB_EENSR_INSA_ILi32EEESB_EEEEESH_SI_SH_SI_NS1E_6fusion15FusionCallbacksIS1I_NS1N_17LinearCombinationISH_fSH_fLNS_15FloatRoundStyleE2EEESG_S1M_JEEENS4_5SM1004TMEM4LOAD26SM100_TMEM_LOAD_32dp32b32xES1C_NS10_INS11_ILi2ELi4ELi3EEES14_NSR_INS5_IJS15_S1K_EEENS5_IJS1K_SB_EEEEEEENS4_39AutoVectorizingCopyWithAssumedAlignmentILi128EEENS4_14SM90_TMA_STOREES21_S23_S23_EEEvvEEEEvNT_6ParamsE)
        /*0008*/ 	.word	0x00000076


	//----- nvinfo : EIATTR_FRAME_SIZE
	.align		4
.L_19:
        /*000c*/ 	.byte	0x04, 0x11
        /*000e*/ 	.short	(.L_21 - .L_20)
	.align		4
.L_20:
        /*0010*/ 	.word	index@($__internal_2_$__cuda_sm10x_tcgen05_guardrail_trap_unallocated_columns_being_dealloced)
        /*0014*/ 	.word	0x00000000


	//----- nvinfo : EIATTR_FRAME_SIZE
	.align		4
.L_21:
        /*0018*/ 	.byte	0x04, 0x11
        /*001a*/ 	.short	(.L_23 - .L_22)
	.align		4
.L_22:
        /*001c*/ 	.word	index@($__internal_1_$__cuda_sm10x_tcgen05_guardrail_trap_phase_invalid_during_alloc)
        /*0020*/ 	.word	0x00000000


	//----- nvinfo : EIATTR_FRAME_SIZE
	.align		4
.L_23:
        /*0024*/ 	.byte	0x04, 0x11
        /*0026*/ 	.short	(.L_25 - .L_24)
	.align		4
.L_24:
        /*0028*/ 	.word	index@($__internal_0_$__cuda_sm10x_tcgen05_guardrail_trap_col_being_dealloced_not_returned_by_alloc)
        /*002c*/ 	.word	0x00000000


	//----- nvinfo : EIATTR_FRAME_SIZE
	.align		4
.L_25:
        /*0030*/ 	.byte	0x04, 0x11
        /*0032*/ 	.short	(.L_27 - .L_26)
	.align		4
.L_26:
        /*0034*/ 	.word	index@(_ZN7cutlass13device_kernelINS_4gemm6kernel13GemmUniversalIN4cute5tupleIJiiiiEEENS1_10collective13CollectiveMmaINS1_35MainloopSm100TmaUmmaWarpSpecializedILi3ELi2ELi4ENS5_IJNS4_1CILi1EEENSA_ILi2EEESB_EEEEENS5_IJNSA_ILi128EEESF_SF_EEENS_6half_tENS5_IJlSB_lEEESH_SI_NS4_8TiledMMAINS4_8MMA_AtomIJNS4_20SM100_MMA_F16BF16_SSISH_SH_fLi128ELi128ELNS4_4UMMA5MajorE0ELSN_0ELNSM_7ScaleInE0ELSO_0EEEEEENS4_6LayoutINS5_IJSB_SB_SB_EEENS5_IJNSA_ILi0EEEST_ST_EEEEENS5_IJNS4_10UnderscoreESW_SW_EEEEENS4_23SM90_TMA_LOAD_MULTICASTENS4_14ComposedLayoutINS4_7SwizzleILi3ELi4ELi3EEENS4_18smem_ptr_flag_bitsILi16EEENSR_INS5_IJNSA_ILi8EEENSA_ILi64EEEEEENS5_IJS16_SB_EEEEEEEvNS4_8identityENS4_13SM90_TMA_LOADES1A_vS1B_EENS_8epilogue10collective18CollectiveEpilogueINS1E_23Sm100TmaWarpSpecializedILi4ELi2ELi32ELb1ELb0EEEJSG_NS5_IJNSR_ISF_SB_EENSR_INSA_ILi32EEESB_EEEEESH_SI_SH_SI_NS1E_6fusion15FusionCallbacksIS1I_NS1N_17LinearCombinationISH_fSH_fLNS_15FloatRoundStyleE2EEESG_S1M_JEEENS4_5SM1004TMEM4LOAD26SM100_TMEM_LOAD_32dp32b32xES1C_NS10_INS11_ILi2ELi4ELi3EEES14_NSR_INS5_IJS15_S1K_EEENS5_IJS1K_SB_EEEEEEENS4_39AutoVectorizingCopyWithAssumedAlignmentILi128EEENS4_14SM90_TMA_STOREES21_S23_S23_EEEvvEEEEvNT_6ParamsE)
        /*0038*/ 	.word	0x00000000


	//----- nvinfo : EIATTR_MIN_STACK_SIZE
	.align		4
.L_27:
        /*003c*/ 	.byte	0x04, 0x12
        /*003e*/ 	.short	(.L_29 - .L_28)
	.align		4
.L_28:
        /*0040*/ 	.word	index@(_ZN7cutlass13device_kernelINS_4gemm6kernel13GemmUniversalIN4cute5tupleIJiiiiEEENS1_10collective13CollectiveMmaINS1_35MainloopSm100TmaUmmaWarpSpecializedILi3ELi2ELi4ENS5_IJNS4_1CILi1EEENSA_ILi2EEESB_EEEEENS5_IJNSA_ILi128EEESF_SF_EEENS_6half_tENS5_IJlSB_lEEESH_SI_NS4_8TiledMMAINS4_8MMA_AtomIJNS4_20SM100_MMA_F16BF16_SSISH_SH_fLi128ELi128ELNS4_4UMMA5MajorE0ELSN_0ELNSM_7ScaleInE0ELSO_0EEEEEENS4_6LayoutINS5_IJSB_SB_SB_EEENS5_IJNSA_ILi0EEEST_ST_EEEEENS5_IJNS4_10UnderscoreESW_SW_EEEEENS4_23SM90_TMA_LOAD_MULTICASTENS4_14ComposedLayoutINS4_7SwizzleILi3ELi4ELi3EEENS4_18smem_ptr_flag_bitsILi16EEENSR_INS5_IJNSA_ILi8EEENSA_ILi64EEEEEENS5_IJS16_SB_EEEEEEEvNS4_8identityENS4_13SM90_TMA_LOADES1A_vS1B_EENS_8epilogue10collective18CollectiveEpilogueINS1E_23Sm100TmaWarpSpecializedILi4ELi2ELi32ELb1ELb0EEEJSG_NS5_IJNSR_ISF_SB_EENSR_INSA_ILi32EEESB_EEEEESH_SI_SH_SI_NS1E_6fusion15FusionCallbacksIS1I_NS1N_17LinearCombinationISH_fSH_fLNS_15FloatRoundStyleE2EEESG_S1M_JEEENS4_5SM1004TMEM4LOAD26SM100_TMEM_LOAD_32dp32b32xES1C_NS10_INS11_ILi2ELi4ELi3EEES14_NSR_INS5_IJS15_S1K_EEENS5_IJS1K_SB_EEEEEEENS4_39AutoVectorizingCopyWithAssumedAlignmentILi128EEENS4_14SM90_TMA_STOREES21_S23_S23_EEEvvEEEEvNT_6ParamsE)
        /*0044*/ 	.word	0x00000000
.L_29:


//--------------------- .nv.compat                --------------------------
	.section	.nv.compat,"",@"SHT_CUDA_COMPAT_INFO"
	.align	4
        /*0000*/ 	.byte	0x02, 0x09, 0x01, 0x00, 0x02, 0x02, 0x02, 0x00, 0x02, 0x05, 0x05, 0x00, 0x03, 0x07, 0x01, 0x01
        /*0010*/ 	.byte	0x02, 0x03, 0x01, 0x00, 0x02, 0x06, 0x01, 0x00, 0x04, 0x0b, 0x08, 0x00, 0x09, 0x00, 0x00, 0x00
        /*0020*/ 	.byte	0x00, 0x00, 0x00, 0x00


//--------------------- .nv.info._ZN7cutlass13device_kernelINS_4gemm6kernel13GemmUniversalIN4cute5tupleIJiiiiEEENS1_10collective13CollectiveMmaINS1_35MainloopSm100TmaUmmaWarpSpecializedILi3ELi2ELi4ENS5_IJNS4_1CILi1EEENSA_ILi2EEESB_EEEEENS5_IJNSA_ILi128EEESF_SF_EEENS_6half_tENS5_IJlSB_lEEESH_SI_NS4_8TiledMMAINS4_8MMA_AtomIJNS4_20SM100_MMA_F16BF16_SSISH_SH_fLi128ELi128ELNS4_4UMMA5MajorE0ELSN_0ELNSM_7ScaleInE0ELSO_0EEEEEENS4_6LayoutINS5_IJSB_SB_SB_EEENS5_IJNSA_ILi0EEEST_ST_EEEEENS5_IJNS4_10UnderscoreESW_SW_EEEEENS4_23SM90_TMA_LOAD_MULTICASTENS4_14ComposedLayoutINS4_7SwizzleILi3ELi4ELi3EEENS4_18smem_ptr_flag_bitsILi16EEENSR_INS5_IJNSA_ILi8EEENSA_ILi64EEEEEENS5_IJS16_SB_EEEEEEEvNS4_8identityENS4_13SM90_TMA_LOADES1A_vS1B_EENS_8epilogue10collective18CollectiveEpilogueINS1E_23Sm100TmaWarpSpecializedILi4ELi2ELi32ELb1ELb0EEEJSG_NS5_IJNSR_ISF_SB_EENSR_INSA_ILi32EEESB_EEEEESH_SI_SH_SI_NS1E_6fusion15FusionCallbacksIS1I_NS1N_17LinearCombinationISH_fSH_fLNS_15FloatRoundStyleE2EEESG_S1M_JEEENS4_5SM1004TMEM4LOAD26SM100_TMEM_LOAD_32dp32b32xES1C_NS10_INS11_ILi2ELi4ELi3EEES14_NSR_INS5_IJS15_S1K_EEENS5_IJS1K_SB_EEEEEEENS4_39AutoVectorizingCopyWithAssumedAlignmentILi128EEENS4_14SM90_TMA_STOREES21_S23_S23_EEEvvEEEEvNT_6ParamsE --------------------------
	.section	.nv.info._ZN7cutlass13device_kernelINS_4gemm6kernel13GemmUniversalIN4cute5tupleIJiiiiEEENS1_10collective13CollectiveMmaINS1_35MainloopSm100TmaUmmaWarpSpecializedILi3ELi2ELi4ENS5_IJNS4_1CILi1EEENSA_ILi2EEESB_EEEEENS5_IJNSA_ILi128EEESF_SF_EEENS_6half_tENS5_IJlSB_lEEESH_SI_NS4_8TiledMMAINS4_8MMA_AtomIJNS4_20SM100_MMA_F16BF16_SSISH_SH_fLi128ELi128ELNS4_4UMMA5MajorE0ELSN_0ELNSM_7ScaleInE0ELSO_0EEEEEENS4_6LayoutINS5_IJSB_SB_SB_EEENS5_IJNSA_ILi0EEEST_ST_EEEEENS5_IJNS4_10UnderscoreESW_SW_EEEEENS4_23SM90_TMA_LOAD_MULTICASTENS4_14ComposedLayoutINS4_7SwizzleILi3ELi4ELi3EEENS4_18smem_ptr_flag_bitsILi16EEENSR_INS5_IJNSA_ILi8EEENSA_ILi64EEEEEENS5_IJS16_SB_EEEEEEEvNS4_8identityENS4_13SM90_TMA_LOADES1A_vS1B_EENS_8epilogue10collective18CollectiveEpilogueINS1E_23Sm100TmaWarpSpecializedILi4ELi2ELi32ELb1ELb0EEEJSG_NS5_IJNSR_ISF_SB_EENSR_INSA_ILi32EEESB_EEEEESH_SI_SH_SI_NS1E_6fusion15FusionCallbacksIS1I_NS1N_17LinearCombinationISH_fSH_fLNS_15FloatRoundStyleE2EEESG_S1M_JEEENS4_5SM1004TMEM4LOAD26SM100_TMEM_LOAD_32dp32b32xES1C_NS10_INS11_ILi2ELi4ELi3EEES14_NSR_INS5_IJS15_S1K_EEENS5_IJS1K_SB_EEEEEEENS4_39AutoVectorizingCopyWithAssumedAlignmentILi128EEENS4_14SM90_TMA_STOREES21_S23_S23_EEEvvEEEEvNT_6ParamsE,"",@"SHT_CUDA_INFO"
	.sectionflags	@""
	.align	4


	//----- nvinfo : EIATTR_CUDA_API_VERSION
	.align		4
        /*0000*/ 	.byte	0x04, 0x37
        /*0002*/ 	.short	(.L_31 - .L_30)
.L_30:
        /*0004*/ 	.word	0x00000082


	//----- nvinfo : EIATTR_KPARAM_INFO
	.align		4
.L_31:
        /*0008*/ 	.byte	0x04, 0x17
        /*000a*/ 	.short	(.L_33 - .L_32)
.L_32:
        /*000c*/ 	.word	0x00000000
        /*0010*/ 	.short	0x0000
        /*0012*/ 	.short	0x0000
        /*0014*/ 	.byte	0x00, 0xf0, 0x01, 0x20


	//----- nvinfo : EIATTR_AT_ENTRY_FRAGMENTS
	.align		4
.L_33:
        /*0018*/ 	.byte	0x04, 0x4f
        /*001a*/ 	.short	(.L_35 - .L_34)


	//   ....[0]....
.L_34:
        /*001c*/ 	.word	0x00000006


	//----- nvinfo : EIATTR_RESERVED_SMEM_USED
	.align		4
.L_35:
        /*0020*/ 	.byte	0x01, 0x41
	.zero		2


	//----- nvinfo : EIATTR_SPARSE_MMA_MASK
	.align		4
        /*0024*/ 	.byte	0x03, 0x50
        /*0026*/ 	.short	0x0000


	//----- nvinfo : EIATTR_TCGEN05_1CTA_USED
	.align		4
        /*0028*/ 	.byte	0x01, 0x51
	.zero		2


	//----- nvinfo : EIATTR_MAXREG_COUNT
	.align		4
        /*002c*/ 	.byte	0x03, 0x1b
        /*002e*/ 	.short	0x00ff


	//----- nvinfo : EIATTR_NUM_BARRIERS
	.align		4
        /*0030*/ 	.byte	0x02, 0x4c
        /*0032*/ 	.byte	0x07
	.zero		1


	//----- nvinfo : EIATTR_EXTERNS
	.align		4
        /*0034*/ 	.byte	0x04, 0x0f
        /*0036*/ 	.short	(.L_37 - .L_36)


	//   ....[0]....
	.align		4
.L_36:
        /*0038*/ 	.word	index@(__assertfail)


	//----- nvinfo : EIATTR_MERCURY_ISA_VERSION
	.align		4
.L_37:
        /*003c*/ 	.byte	0x03, 0x5f
        /*003e*/ 	.short	0x0101


	//----- nvinfo : EIATTR_INT_WARP_WIDE_INSTR_OFFSETS
	.align		4
        /*0040*/ 	.byte	0x04, 0x31
        /*0042*/ 	.short	(.L_39 - .L_38)


	//   ....[0]....
.L_38:
        /*0044*/ 	.word	0x00003f20


	//   ....[1]....
        /*0048*/ 	.word	0x00003f40


	//   ....[2]....
        /*004c*/ 	.word	0x00003f70


	//   ....[3]....
        /*0050*/ 	.word	0x00004ab0


	//   ....[4]....
        /*0054*/ 	.word	0x00004b20


	//   ....[5]....
        /*0058*/ 	.word	0x00004c00


	//   ....[6]....
        /*005c*/ 	.word	0x00004c80


	//   ....[7]....
        /*0060*/ 	.word	0x00004d80


	//   ....[8]....
        /*0064*/ 	.word	0x00004e00


	//   ....[9]....
        /*0068*/ 	.word	0x00004ef0


	//   ....[10]....
        /*006c*/ 	.word	0x00004fa0


	//----- nvinfo : EIATTR_COOP_GROUP_MASK_REGIDS
	.align		4
.L_39:
        /*0070*/ 	.byte	0x04, 0x29
        /*0072*/ 	.short	(.L_41 - .L_40)


	//   ....[0]....
.L_40:
        /*0074*/ 	.word	0xffffffff


	//   ....[1]....
        /*0078*/ 	.word	0xffffffff


	//   ....[2]....
        /*007c*/ 	.word	0xffffffff


	//   ....[3]....
        /*0080*/ 	.word	0xffffffff


	//   ....[4]....
        /*0084*/ 	.word	0xffffffff


	//   ....[5]....
        /*0088*/ 	.word	0xffffffff


	//   ....[6]....
        /*008c*/ 	.word	0xffffffff


	//   ....[7]....
        /*0090*/ 	.word	0xffffffff


	//   ....[8]....
        /*0094*/ 	.word	0xffffffff


	//   ....[9]....
        /*0098*/ 	.word	0xffffffff


	//   ....[10]....
        /*009c*/ 	.word	0xffffffff


	//   ....[11]....
        /*00a0*/ 	.word	0xffffffff


	//   ....[12]....
        /*00a4*/ 	.word	0xffffffff


	//   ....[13]....
        /*00a8*/ 	.word	0xffffffff


	//----- nvinfo : EIATTR_COOP_GROUP_INSTR_OFFSETS
	.align		4
.L_41:
        /*00ac*/ 	.byte	0x04, 0x28
        /*00ae*/ 	.short	(.L_43 - .L_42)


	//   ....[0]....
.L_42:
        /*00b0*/ 	.word	0x00000080


	//   ....[1]....
        /*00b4*/ 	.word	0x000004f0


	//   ....[2]....
        /*00b8*/ 	.word	0x00000680


	//   ....[3]....
        /*00bc*/ 	.word	0x00000820


	//   ....[4]....
        /*00c0*/ 	.word	0x00000920


	//   ....[5]....
        /*00c4*/ 	.word	0x00000a90


	//   ....[6]....
        /*00c8*/ 	.word	0x00000c30


	//   ....[7]....
        /*00cc*/ 	.word	0x00000de0


	//   ....[8]....
        /*00d0*/ 	.word	0x00002190


	//   ....[9]....
        /*00d4*/ 	.word	0x00002fb0


	//   ....[10]....
        /*00d8*/ 	.word	0x000031c0


	//   ....[11]....
        /*00dc*/ 	.word	0x000031f0


	//   ....[12]....
        /*00e0*/ 	.word	0x00003e00


	//   ....[13]....
        /*00e4*/ 	.word	0x00004030


	//----- nvinfo : EIATTR_VRC_CTA_INIT_COUNT
	.align		4
.L_43:
        /*00e8*/ 	.byte	0x02, 0x4a
        /*00ea*/ 	.byte	0x80
	.zero		1


	//----- nvinfo : EIATTR_SYSCALL_OFFSETS
	.align		4
        /*00ec*/ 	.byte	0x04, 0x46
        /*00ee*/ 	.short	(.L_45 - .L_44)


	//   ....[0]....
.L_44:
        /*00f0*/ 	.word	0x00005bf0


	//   ....[1]....
        /*00f4*/ 	.word	0x00005ce0


	//   ....[2]....
        /*00f8*/ 	.word	0x000064b0


	//   ....[3]....
        /*00fc*/ 	.word	0x00007130


	//   ....[4]....
        /*0100*/ 	.word	0x00007d90


	//   ....[5]....
        /*0104*/ 	.word	0x000089f0


	//----- nvinfo : EIATTR_MBARRIER_INSTR_OFFSETS
	.align		4
.L_45:
        /*0108*/ 	.byte	0x04, 0x39
        /*010a*/ 	.short	(.L_47 - .L_46)


	//   ....[0]....
.L_46:
        /*010c*/ 	.word	0x00000610
        /*0110*/ 	.word	0x000000ff
        /*0114*/ 	.word	0x00000000
        /*0118*/ 	.short	0x0100
        /*011a*/ 	.byte	0x04
	.zero		1


	//   ....[1]....
        /*011c*/ 	.word	0x00000620
        /*0120*/ 	.word	0x000000ff
        /*0124*/ 	.word	0x00000018
        /*0128*/ 	.short	0x0100
        /*012a*/ 	.byte	0x04
	.zero		1


	//   ....[2]....
        /*012c*/ 	.word	0x00000630
        /*0130*/ 	.word	0x000000ff
        /*0134*/ 	.word	0x00000008
        /*0138*/ 	.short	0x0100
        /*013a*/ 	.byte	0x04
	.zero		1


	//   ....[3]....
        /*013c*/ 	.word	0x00000640
        /*0140*/ 	.word	0x000000ff
        /*0144*/ 	.word	0x00000020
        /*0148*/ 	.short	0x0100
        /*014a*/ 	.byte	0x04
	.zero		1


	//   ....[4]....
        /*014c*/ 	.word	0x00000650
        /*0150*/ 	.word	0x000000ff
        /*0154*/ 	.word	0x00000010
        /*0158*/ 	.short	0x0100
        /*015a*/ 	.byte	0x04
	.zero		1


	//   ....[5]....
        /*015c*/ 	.word	0x00000660
        /*0160*/ 	.word	0x000000ff
        /*0164*/ 	.word	0x00000028
        /*0168*/ 	.short	0x0100
        /*016a*/ 	.byte	0x04
	.zero		1


	//   ....[6]....
        /*016c*/ 	.word	0x00000790
        /*0170*/ 	.word	0x000000ff
        /*0174*/ 	.word	0x00000030
        /*0178*/ 	.short	0x0100
        /*017a*/ 	.byte	0x04
	.zero		1


	//   ....[7]....
        /*017c*/ 	.word	0x000007a0
        /*0180*/ 	.word	0x000000ff
        /*0184*/ 	.word	0x00000050
        /*0188*/ 	.short	0x0100
        /*018a*/ 	.byte	0x04
	.zero		1


	//   ....[8]....
        /*018c*/ 	.word	0x000007b0
        /*0190*/ 	.word	0x000000ff
        /*0194*/ 	.word	0x00000038
        /*0198*/ 	.short	0x0100
        /*019a*/ 	.byte	0x04
	.zero		1


	//   ....[9]....
        /*019c*/ 	.word	0x000007c0
        /*01a0*/ 	.word	0x000000ff
        /*01a4*/ 	.word	0x00000058
        /*01a8*/ 	.short	0x0100
        /*01aa*/ 	.byte	0x04
	.zero		1


	//   ....[10]....
        /*01ac*/ 	.word	0x000007d0
        /*01b0*/ 	.word	0x000000ff
        /*01b4*/ 	.word	0x00000040
        /*01b8*/ 	.short	0x0100
        /*01ba*/ 	.byte	0x04
	.zero		1


	//   ....[11]....
        /*01bc*/ 	.word	0x000007e0
        /*01c0*/ 	.word	0x000000ff
        /*01c4*/ 	.word	0x00000060
        /*01c8*/ 	.short	0x0100
        /*01ca*/ 	.byte	0x04
	.zero		1


	//   ....[12]....
        /*01cc*/ 	.word	0x000007f0
        /*01d0*/ 	.word	0x000000ff
        /*01d4*/ 	.word	0x00000048
        /*01d8*/ 	.short	0x0100
        /*01da*/ 	.byte	0x04
	.zero		1


	//   ....[13]....
        /*01dc*/ 	.word	0x00000800
        /*01e0*/ 	.word	0x000000ff
        /*01e4*/ 	.word	0x00000068
        /*01e8*/ 	.short	0x0100
        /*01ea*/ 	.byte	0x04
	.zero		1


	//   ....[14]....
        /*01ec*/ 	.word	0x000008f0
        /*01f0*/ 	.word	0x000000ff
        /*01f4*/ 	.word	0x00000070
        /*01f8*/ 	.short	0x0100
        /*01fa*/ 	.byte	0x06
	.zero		1


	//   ....[15]....
        /*01fc*/ 	.word	0x00000900
        /*0200*/ 	.word	0x000000ff
        /*0204*/ 	.word	0x00000078
        /*0208*/ 	.short	0x0100
        /*020a*/ 	.byte	0x06
	.zero		1


	//   ....[16]....
        /*020c*/ 	.word	0x00000a40
        /*0210*/ 	.word	0x000000ff
        /*0214*/ 	.word	0x00000080
        /*0218*/ 	.short	0x0100
        /*021a*/ 	.byte	0x06
	.zero		1


	//   ....[17]....
        /*021c*/ 	.word	0x00000a50
        /*0220*/ 	.word	0x000000ff
        /*0224*/ 	.word	0x00000090
        /*0228*/ 	.short	0x0100
        /*022a*/ 	.byte	0x06
	.zero		1


	//   ....[18]....
        /*022c*/ 	.word	0x00000a60
        /*0230*/ 	.word	0x000000ff
        /*0234*/ 	.word	0x00000088
        /*0238*/ 	.short	0x0100
        /*023a*/ 	.byte	0x06
	.zero		1


	//   ....[19]....
        /*023c*/ 	.word	0x00000a70
        /*0240*/ 	.word	0x000000ff
        /*0244*/ 	.word	0x00000098
        /*0248*/ 	.short	0x0100
        /*024a*/ 	.byte	0x06
	.zero		1


	//   ....[20]....
        /*024c*/ 	.word	0x00000ba0
        /*0250*/ 	.word	0x000000ff
        /*0254*/ 	.word	0x000000a0
        /*0258*/ 	.short	0x0100
        /*025a*/ 	.byte	0x04
	.zero		1


	//   ....[21]....
        /*025c*/ 	.word	0x00000bb0
        /*0260*/ 	.word	0x000000ff
        /*0264*/ 	.word	0x000000c0
        /*0268*/ 	.short	0x0100
        /*026a*/ 	.byte	0x04
	.zero		1


	//   ....[22]....
        /*026c*/ 	.word	0x00000bc0
        /*0270*/ 	.word	0x000000ff
        /*0274*/ 	.word	0x000000a8
        /*0278*/ 	.short	0x0100
        /*027a*/ 	.byte	0x04
	.zero		1


	//   ....[23]....
        /*027c*/ 	.word	0x00000bd0
        /*0280*/ 	.word	0x000000ff
        /*0284*/ 	.word	0x000000c8
        /*0288*/ 	.short	0x0100
        /*028a*/ 	.byte	0x04
	.zero		1


	//   ....[24]....
        /*028c*/ 	.word	0x00000be0
        /*0290*/ 	.word	0x000000ff
        /*0294*/ 	.word	0x000000b0
        /*0298*/ 	.short	0x0100
        /*029a*/ 	.byte	0x04
	.zero		1


	//   ....[25]....
        /*029c*/ 	.word	0x00000bf0
        /*02a0*/ 	.word	0x000000ff
        /*02a4*/ 	.word	0x000000d0
        /*02a8*/ 	.short	0x0100
        /*02aa*/ 	.byte	0x04
	.zero		1


	//   ....[26]....
        /*02ac*/ 	.word	0x00000c00
        /*02b0*/ 	.word	0x000000ff
        /*02b4*/ 	.word	0x000000b8
        /*02b8*/ 	.short	0x0100
        /*02ba*/ 	.byte	0x04
	.zero		1


	//   ....[27]....
        /*02bc*/ 	.word	0x00000c10
        /*02c0*/ 	.word	0x000000ff
        /*02c4*/ 	.word	0x000000d8
        /*02c8*/ 	.short	0x0100
        /*02ca*/ 	.byte	0x04
	.zero		1


	//   ....[28]....
        /*02cc*/ 	.word	0x00000d00
        /*02d0*/ 	.word	0x000000ff
        /*02d4*/ 	.word	0x000000e0
        /*02d8*/ 	.short	0x0100
        /*02da*/ 	.byte	0x04
	.zero		1


	//   ....[29]....
        /*02dc*/ 	.word	0x00000d10
        /*02e0*/ 	.word	0x000000ff
        /*02e4*/ 	.word	0x000000f0
        /*02e8*/ 	.short	0x0100
        /*02ea*/ 	.byte	0x04
	.zero		1


	//   ....[30]....
        /*02ec*/ 	.word	0x00000d20
        /*02f0*/ 	.word	0x000000ff
        /*02f4*/ 	.word	0x000000e8
        /*02f8*/ 	.short	0x0100
        /*02fa*/ 	.byte	0x04
	.zero		1


	//   ....[31]....
        /*02fc*/ 	.word	0x00000d30
        /*0300*/ 	.word	0x000000ff
        /*0304*/ 	.word	0x000000f8
        /*0308*/ 	.short	0x0100
        /*030a*/ 	.byte	0x04
	.zero		1


	//   ....[32]....
        /*030c*/ 	.word	0x00001870
        /*0310*/ 	.word	0x00000003
        /*0314*/ 	.word	0x000000f0
        /*0318*/ 	.short	0x010a
        /*031a*/ 	.byte	0xff
	.zero		1


	//   ....[33]....
        /*031c*/ 	.word	0x000018a0
        /*0320*/ 	.word	0x00000003
        /*0324*/ 	.word	0x000000e0
        /*0328*/ 	.short	0x0101
        /*032a*/ 	.byte	0xff
	.zero		1


	//   ....[34]....
        /*032c*/ 	.word	0x00001970
        /*0330*/ 	.word	0x000000ff
        /*0334*/ 	.word	0x00000018
        /*0338*/ 	.short	0x010a
        /*033a*/ 	.byte	0x04
	.zero		1


	//   ....[35]....
        /*033c*/ 	.word	0x000019f0
        /*0340*/ 	.word	0x000000ff
        /*0344*/ 	.word	0x00000018
        /*0348*/ 	.short	0x010a
        /*034a*/ 	.byte	0x21
	.zero		1


	//   ....[36]....
        /*034c*/ 	.word	0x00001b90
        /*0350*/ 	.word	0x000000ff
        /*0354*/ 	.word	0x00000018
        /*0358*/ 	.short	0x010a
        /*035a*/ 	.byte	0x05
	.zero		1


	//   ....[37]....
        /*035c*/ 	.word	0x00001d80
        /*0360*/ 	.word	0x000000ff
        /*0364*/ 	.word	0x00000078
        /*0368*/ 	.short	0x0101
        /*036a*/ 	.byte	0x15
	.zero		1


	//   ....[38]....
        /*036c*/ 	.word	0x00001da0
        /*0370*/ 	.word	0x000000ff
        /*0374*/ 	.word	0x00000018
        /*0378*/ 	.short	0x010a
        /*037a*/ 	.byte	0x04
	.zero		1


	//   ....[39]....
        /*037c*/ 	.word	0x00001e20
        /*0380*/ 	.word	0x000000ff
        /*0384*/ 	.word	0x00000018
        /*0388*/ 	.short	0x010a
        /*038a*/ 	.byte	0x21
	.zero		1


	//   ....[40]....
        /*038c*/ 	.word	0x00001fb0
        /*0390*/ 	.word	0x000000ff
        /*0394*/ 	.word	0x00000018
        /*0398*/ 	.short	0x010a
        /*039a*/ 	.byte	0x05
	.zero		1


	//   ....[41]....
        /*039c*/ 	.word	0x000021c0
        /*03a0*/ 	.word	0x00000003
        /*03a4*/ 	.word	0x00000080
        /*03a8*/ 	.short	0x010a
        /*03aa*/ 	.byte	0xff
	.zero		1


	//   ....[42]....
        /*03ac*/ 	.word	0x00002310
        /*03b0*/ 	.word	0x00000000
        /*03b4*/ 	.word	0x00000000
        /*03b8*/ 	.short	0x0101
        /*03ba*/ 	.byte	0xff
	.zero		1


	//   ....[43]....
        /*03bc*/ 	.word	0x000028c0
        /*03c0*/ 	.word	0x000000ff
        /*03c4*/ 	.word	0x00000000
        /*03c8*/ 	.short	0x010a
        /*03ca*/ 	.byte	0x04
	.zero		1


	//   ....[44]....
        /*03cc*/ 	.word	0x00002950
        /*03d0*/ 	.word	0x000000ff
        /*03d4*/ 	.word	0x00000000
        /*03d8*/ 	.short	0x010a
        /*03da*/ 	.byte	0x05
	.zero		1


	//   ....[45]....
        /*03dc*/ 	.word	0x000029f0
        /*03e0*/ 	.word	0x00000000
        /*03e4*/ 	.word	0x00000000
        /*03e8*/ 	.short	0x010a
        /*03ea*/ 	.byte	0xff
	.zero		1


	//   ....[46]....
        /*03ec*/ 	.word	0x00002b10
        /*03f0*/ 	.word	0x00000002
        /*03f4*/ 	.word	0x000000e0
        /*03f8*/ 	.short	0x010a
        /*03fa*/ 	.byte	0xff
	.zero		1


	//   ....[47]....
        /*03fc*/ 	.word	0x00002b70
        /*0400*/ 	.word	0x00000004
        /*0404*/ 	.word	0x00000000
        /*0408*/ 	.short	0x0101
        /*040a*/ 	.byte	0xff
	.zero		1


	//   ....[48]....
        /*040c*/ 	.word	0x00002b90
        /*0410*/ 	.word	0x000000ff
        /*0414*/ 	.word	0x00000090
        /*0418*/ 	.short	0x010a
        /*041a*/ 	.byte	0x04
	.zero		1


	//   ....[49]....
        /*041c*/ 	.word	0x00002cb0
        /*0420*/ 	.word	0x00000002
        /*0424*/ 	.word	0x00000080
        /*0428*/ 	.short	0x010a
        /*042a*/ 	.byte	0xff
	.zero		1


	//   ....[50]....
        /*042c*/ 	.word	0x00002dc0
        /*0430*/ 	.word	0x00000002
        /*0434*/ 	.word	0x00000000
        /*0438*/ 	.short	0x0101
        /*043a*/ 	.byte	0xff
	.zero		1


	//   ....[51]....
        /*043c*/ 	.word	0x00002e50
        /*0440*/ 	.word	0x000000ff
        /*0444*/ 	.word	0x00000090
        /*0448*/ 	.short	0x0106
        /*044a*/ 	.byte	0x04
	.zero		1


	//   ....[52]....
        /*044c*/ 	.word	0x00002e70
        /*0450*/ 	.word	0x000000ff
        /*0454*/ 	.word	0x00000090
        /*0458*/ 	.short	0x010a
        /*045a*/ 	.byte	0x04
	.zero		1


	//   ....[53]....
        /*045c*/ 	.word	0x00002f00
        /*0460*/ 	.word	0x000000ff
        /*0464*/ 	.word	0x00000090
        /*0468*/ 	.short	0x0106
        /*046a*/ 	.byte	0x07
	.zero		1


	//   ....[54]....
        /*046c*/ 	.word	0x00002f40
        /*0470*/ 	.word	0x00000000
        /*0474*/ 	.word	0x00000090
        /*0478*/ 	.short	0x010a
        /*047a*/ 	.byte	0xff
	.zero		1


	//   ....[55]....
        /*047c*/ 	.word	0x00003510
        /*0480*/ 	.word	0x00000000
        /*0484*/ 	.word	0x00000080
        /*0488*/ 	.short	0x010a
        /*048a*/ 	.byte	0xff
	.zero		1


	//   ....[56]....
        /*048c*/ 	.word	0x00003620
        /*0490*/ 	.word	0x00000003
        /*0494*/ 	.word	0x00000000
        /*0498*/ 	.short	0x0101
        /*049a*/ 	.byte	0xff
	.zero		1


	//   ....[57]....
        /*049c*/ 	.word	0x00003630
        /*04a0*/ 	.word	0x000000ff
        /*04a4*/ 	.word	0x00000000
        /*04a8*/ 	.short	0x010a
        /*04aa*/ 	.byte	0x04
	.zero		1


	//   ....[58]....
        /*04ac*/ 	.word	0x00003650
        /*04b0*/ 	.word	0x000000ff
        /*04b4*/ 	.word	0x000000c0
        /*04b8*/ 	.short	0x010a
        /*04ba*/ 	.byte	0x2d
	.zero		1


	//   ....[59]....
        /*04bc*/ 	.word	0x00003720
        /*04c0*/ 	.word	0x000000ff
        /*04c4*/ 	.word	0x00000000
        /*04c8*/ 	.short	0x010a
        /*04ca*/ 	.byte	0x07
	.zero		1


	//   ....[60]....
        /*04cc*/ 	.word	0x00003860
        /*04d0*/ 	.word	0x000000ff
        /*04d4*/ 	.word	0x00000000
        /*04d8*/ 	.short	0x010a
        /*04da*/ 	.byte	0x04
	.zero		1


	//   ....[61]....
        /*04dc*/ 	.word	0x00003c30
        /*04e0*/ 	.word	0x000000ff
        /*04e4*/ 	.word	0x00000000
        /*04e8*/ 	.short	0x010a
        /*04ea*/ 	.byte	0x04
	.zero		1


	//   ....[62]....
        /*04ec*/ 	.word	0x00003cc0
        /*04f0*/ 	.word	0x000000ff
        /*04f4*/ 	.word	0x00000000
        /*04f8*/ 	.short	0x010a
        /*04fa*/ 	.byte	0x05
	.zero		1


	//   ....[63]....
        /*04fc*/ 	.word	0x00003d50
        /*0500*/ 	.word	0x000000ff
        /*0504*/ 	.word	0x00000000
        /*0508*/ 	.short	0x010a
        /*050a*/ 	.byte	0x05
	.zero		1


	//   ....[64]....
        /*050c*/ 	.word	0x00003de0
        /*0510*/ 	.word	0x000000ff
        /*0514*/ 	.word	0x00000000
        /*0518*/ 	.short	0x010a
        /*051a*/ 	.byte	0x04
	.zero		1


	//   ....[65]....
        /*051c*/ 	.word	0x000042b0
        /*0520*/ 	.word	0x0000000c
        /*0524*/ 	.word	0x00000080
        /*0528*/ 	.short	0x010a
        /*052a*/ 	.byte	0xff
	.zero		1


	//   ....[66]....
        /*052c*/ 	.word	0x00004420
        /*0530*/ 	.word	0x00000000
        /*0534*/ 	.word	0x00000000
        /*0538*/ 	.short	0x0101
        /*053a*/ 	.byte	0xff
	.zero		1


	//   ....[67]....
        /*053c*/ 	.word	0x000048b0
        /*0540*/ 	.word	0x000000ff
        /*0544*/ 	.word	0x00000078
        /*0548*/ 	.short	0x010a
        /*054a*/ 	.byte	0x15
	.zero		1


	//   ....[68]....
        /*054c*/ 	.word	0x00004a30
        /*0550*/ 	.word	0x000000ff
        /*0554*/ 	.word	0x00000050
        /*0558*/ 	.short	0x010a
        /*055a*/ 	.byte	0x15
	.zero		1


	//   ....[69]....
        /*055c*/ 	.word	0x00004bb0
        /*0560*/ 	.word	0x000000ff
        /*0564*/ 	.word	0x00000030
        /*0568*/ 	.short	0x010b
        /*056a*/ 	.byte	0x15
	.zero		1


	//   ....[70]....
        /*056c*/ 	.word	0x00004bc0
        /*0570*/ 	.word	0x000000ff
        /*0574*/ 	.word	0x00000000
        /*0578*/ 	.short	0x0101
        /*057a*/ 	.byte	0x06
	.zero		1


	//   ....[71]....
        /*057c*/ 	.word	0x00004bd0
        /*0580*/ 	.word	0x000000ff
        /*0584*/ 	.word	0x00000058
        /*0588*/ 	.short	0x010a
        /*058a*/ 	.byte	0x15
	.zero		1


	//   ....[72]....
        /*058c*/ 	.word	0x00004d30
        /*0590*/ 	.word	0x000000ff
        /*0594*/ 	.word	0x00000038
        /*0598*/ 	.short	0x010b
        /*059a*/ 	.byte	0x15
	.zero		1


	//   ....[73]....
        /*059c*/ 	.word	0x00004d40
        /*05a0*/ 	.word	0x000000ff
        /*05a4*/ 	.word	0x00000000
        /*05a8*/ 	.short	0x0101
        /*05aa*/ 	.byte	0x06
	.zero		1


	//   ....[74]....
        /*05ac*/ 	.word	0x00004d50
        /*05b0*/ 	.word	0x000000ff
        /*05b4*/ 	.word	0x00000060
        /*05b8*/ 	.short	0x010a
        /*05ba*/ 	.byte	0x15
	.zero		1


	//   ....[75]....
        /*05bc*/ 	.word	0x00004ea0
        /*05c0*/ 	.word	0x000000ff
        /*05c4*/ 	.word	0x00000040
        /*05c8*/ 	.short	0x010b
        /*05ca*/ 	.byte	0x15
	.zero		1


	//   ....[76]....
        /*05cc*/ 	.word	0x00004eb0
        /*05d0*/ 	.word	0x000000ff
        /*05d4*/ 	.word	0x00000000
        /*05d8*/ 	.short	0x0101
        /*05da*/ 	.byte	0x06
	.zero		1


	//   ....[77]....
        /*05dc*/ 	.word	0x00004ec0
        /*05e0*/ 	.word	0x000000ff
        /*05e4*/ 	.word	0x00000068
        /*05e8*/ 	.short	0x010a
        /*05ea*/ 	.byte	0x15
	.zero		1


	//   ....[78]....
        /*05ec*/ 	.word	0x000050b0
        /*05f0*/ 	.word	0x000000ff
        /*05f4*/ 	.word	0x00000048
        /*05f8*/ 	.short	0x010b
        /*05fa*/ 	.byte	0x15
	.zero		1


	//   ....[79]....
        /*05fc*/ 	.word	0x000050c0
        /*0600*/ 	.word	0x000000ff
        /*0604*/ 	.word	0x00000000
        /*0608*/ 	.short	0x0101
        /*060a*/ 	.byte	0x25
	.zero		1


	//   ....[80]....
        /*060c*/ 	.word	0x000050f0
        /*0610*/ 	.word	0x000000ff
        /*0614*/ 	.word	0x00000050
        /*0618*/ 	.short	0x010a
        /*061a*/ 	.byte	0x15
	.zero		1


	//   ....[81]....
        /*061c*/ 	.word	0x00005110
        /*0620*/ 	.word	0x000000ff
        /*0624*/ 	.word	0x00000058
        /*0628*/ 	.short	0x010a
        /*062a*/ 	.byte	0x15
	.zero		1


	//   ....[82]....
        /*062c*/ 	.word	0x00005130
        /*0630*/ 	.word	0x000000ff
        /*0634*/ 	.word	0x00000060
        /*0638*/ 	.short	0x010a
        /*063a*/ 	.byte	0x15
	.zero		1


	//   ....[83]....
        /*063c*/ 	.word	0x00005170
        /*0640*/ 	.word	0x00000000
        /*0644*/ 	.word	0x00000068
        /*0648*/ 	.short	0x010a
        /*064a*/ 	.byte	0xff
	.zero		1


	//   ....[84]....
        /*064c*/ 	.word	0x00005480
        /*0650*/ 	.word	0x00000003
        /*0654*/ 	.word	0x00000080
        /*0658*/ 	.short	0x010a
        /*065a*/ 	.byte	0xff
	.zero		1


	//   ....[85]....
        /*065c*/ 	.word	0x00005600
        /*0660*/ 	.word	0x00000000
        /*0664*/ 	.word	0x00000000
        /*0668*/ 	.short	0x0101
        /*066a*/ 	.byte	0xff
	.zero		1


	//   ....[86]....
        /*066c*/ 	.word	0x00006170
        /*0670*/ 	.word	0x000000ff
        /*0674*/ 	.word	0x00000030
        /*0678*/ 	.short	0x010a
        /*067a*/ 	.byte	0x2c
	.zero		1


	//   ....[87]....
        /*067c*/ 	.word	0x000061b0
        /*0680*/ 	.word	0x00000063
        /*0684*/ 	.word	0x000000a0
        /*0688*/ 	.short	0x010a
        /*068a*/ 	.byte	0xff
	.zero		1


	//   ....[88]....
        /*068c*/ 	.word	0x000062a0
        /*0690*/ 	.word	0x000000ff
        /*0694*/ 	.word	0x00000030
        /*0698*/ 	.short	0x010a
        /*069a*/ 	.byte	0x2c
	.zero		1


	//   ....[89]....
        /*069c*/ 	.word	0x00006390
        /*06a0*/ 	.word	0x00000063
        /*06a4*/ 	.word	0x000000a0
        /*06a8*/ 	.short	0x010a
        /*06aa*/ 	.byte	0xff
	.zero		1


	//   ....[90]....
        /*06ac*/ 	.word	0x00006e60
        /*06b0*/ 	.word	0x00000000
        /*06b4*/ 	.word	0x00000000
        /*06b8*/ 	.short	0x0101
        /*06ba*/ 	.byte	0xff
	.zero		1


	//   ....[91]....
        /*06bc*/ 	.word	0x00006e70
        /*06c0*/ 	.word	0x00000003
        /*06c4*/ 	.word	0x00000030
        /*06c8*/ 	.short	0x010a
        /*06ca*/ 	.byte	0xff
	.zero		1


	//   ....[92]....
        /*06cc*/ 	.word	0x00006f50
        /*06d0*/ 	.word	0x00000003
        /*06d4*/ 	.word	0x00000030
        /*06d8*/ 	.short	0x010a
        /*06da*/ 	.byte	0xff
	.zero		1


	//   ....[93]....
        /*06dc*/ 	.word	0x00007ac0
        /*06e0*/ 	.word	0x0000003d
        /*06e4*/ 	.word	0x00000000
        /*06e8*/ 	.short	0x0101
        /*06ea*/ 	.byte	0xff
	.zero		1


	//   ....[94]....
        /*06ec*/ 	.word	0x00007ae0
        /*06f0*/ 	.word	0x0000003e
        /*06f4*/ 	.word	0x00000030
        /*06f8*/ 	.short	0x010a
        /*06fa*/ 	.byte	0xff
	.zero		1


	//   ....[95]....
        /*06fc*/ 	.word	0x00007bb0
        /*0700*/ 	.word	0x0000003e
        /*0704*/ 	.word	0x00000030
        /*0708*/ 	.short	0x010a
        /*070a*/ 	.byte	0xff
	.zero		1


	//   ....[96]....
        /*070c*/ 	.word	0x00008720
        /*0710*/ 	.word	0x0000003d
        /*0714*/ 	.word	0x00000000
        /*0718*/ 	.short	0x0101
        /*071a*/ 	.byte	0xff
	.zero		1


	//   ....[97]....
        /*071c*/ 	.word	0x00008740
        /*0720*/ 	.word	0x0000003e
        /*0724*/ 	.word	0x00000030
        /*0728*/ 	.short	0x010a
        /*072a*/ 	.byte	0xff
	.zero		1


	//   ....[98]....
        /*072c*/ 	.word	0x00008810
        /*0730*/ 	.word	0x0000003e
        /*0734*/ 	.word	0x00000030
        /*0738*/ 	.short	0x010a
        /*073a*/ 	.byte	0xff
	.zero		1


	//   ....[99]....
        /*073c*/ 	.word	0x00008b50
        /*0740*/ 	.word	0x000000ff
        /*0744*/ 	.word	0x00000000
        /*0748*/ 	.short	0x0101
        /*074a*/ 	.byte	0x04
	.zero		1


	//   ....[100]....
        /*074c*/ 	.word	0x000093e0
        /*0750*/ 	.word	0x00000002
        /*0754*/ 	.word	0x00000000
        /*0758*/ 	.short	0x0101
        /*075a*/ 	.byte	0xff
	.zero		1


	//   ....[101]....
        /*075c*/ 	.word	0x00009670
        /*0760*/ 	.word	0x000000ff
        /*0764*/ 	.word	0x00000000
        /*0768*/ 	.short	0x0101
        /*076a*/ 	.byte	0x04
	.zero		1


	//   ....[102]....
        /*076c*/ 	.word	0x00009690
        /*0770*/ 	.word	0x00000003
        /*0774*/ 	.word	0x000000f0
        /*0778*/ 	.short	0x010a
        /*077a*/ 	.byte	0xff
	.zero		1


	//   ....[103]....
        /*077c*/ 	.word	0x000096f0
        /*0780*/ 	.word	0x00000000
        /*0784*/ 	.word	0x00000018
        /*0788*/ 	.short	0x010a
        /*078a*/ 	.byte	0xff
	.zero		1


	//   ....[104]....
        /*078c*/ 	.word	0x00009750
        /*0790*/ 	.word	0x00000000
        /*0794*/ 	.word	0x00000018
        /*0798*/ 	.short	0x010a
        /*079a*/ 	.byte	0xff
	.zero		1


	//   ....[105]....
        /*079c*/ 	.word	0x000097a0
        /*07a0*/ 	.word	0x00000003
        /*07a4*/ 	.word	0x00000080
        /*07a8*/ 	.short	0x010a
        /*07aa*/ 	.byte	0xff
	.zero		1


	//   ....[106]....
        /*07ac*/ 	.word	0x00009800
        /*07b0*/ 	.word	0x00000000
        /*07b4*/ 	.word	0x00000000
        /*07b8*/ 	.short	0x010a
        /*07ba*/ 	.byte	0xff
	.zero		1


	//   ....[107]....
        /*07bc*/ 	.word	0x00009860
        /*07c0*/ 	.word	0x00000000
        /*07c4*/ 	.word	0x00000000
        /*07c8*/ 	.short	0x010a
        /*07ca*/ 	.byte	0xff
	.zero		1


	//   ....[108]....
        /*07cc*/ 	.word	0x000098b0
        /*07d0*/ 	.word	0x00000002
        /*07d4*/ 	.word	0x000000e0
        /*07d8*/ 	.short	0x010a
        /*07da*/ 	.byte	0xff
	.zero		1


	//   ....[109]....
        /*07dc*/ 	.word	0x00009910
        /*07e0*/ 	.word	0x00000002
        /*07e4*/ 	.word	0x00000090
        /*07e8*/ 	.short	0x010a
        /*07ea*/ 	.byte	0xff
	.zero		1


	//   ....[110]....
        /*07ec*/ 	.word	0x00009960
        /*07f0*/ 	.word	0x00000002
        /*07f4*/ 	.word	0x00000080
        /*07f8*/ 	.short	0x010a
        /*07fa*/ 	.byte	0xff
	.zero		1


	//   ....[111]....
        /*07fc*/ 	.word	0x000099c0
        /*0800*/ 	.word	0x00000000
        /*0804*/ 	.word	0x00000090
        /*0808*/ 	.short	0x010a
        /*080a*/ 	.byte	0xff
	.zero		1


	//   ....[112]....
        /*080c*/ 	.word	0x00009a10
        /*0810*/ 	.word	0x00000000
        /*0814*/ 	.word	0x00000080
        /*0818*/ 	.short	0x010a
        /*081a*/ 	.byte	0xff
	.zero		1


	//   ....[113]....
        /*081c*/ 	.word	0x00009a70
        /*0820*/ 	.word	0x00000003
        /*0824*/ 	.word	0x000000c0
        /*0828*/ 	.short	0x010a
        /*082a*/ 	.byte	0xff
	.zero		1


	//   ....[114]....
        /*082c*/ 	.word	0x00009ad0
        /*0830*/ 	.word	0x00000000
        /*0834*/ 	.word	0x00000000
        /*0838*/ 	.short	0x010a
        /*083a*/ 	.byte	0xff
	.zero		1


	//   ....[115]....
        /*083c*/ 	.word	0x00009b30
        /*0840*/ 	.word	0x00000000
        /*0844*/ 	.word	0x00000000
        /*0848*/ 	.short	0x010a
        /*084a*/ 	.byte	0xff
	.zero		1


	//   ....[116]....
        /*084c*/ 	.word	0x00009b90
        /*0850*/ 	.word	0x00000000
        /*0854*/ 	.word	0x00000000
        /*0858*/ 	.short	0x010a
        /*085a*/ 	.byte	0xff
	.zero		1


	//   ....[117]....
        /*085c*/ 	.word	0x00009bf0
        /*0860*/ 	.word	0x00000000
        /*0864*/ 	.word	0x00000000
        /*0868*/ 	.short	0x010a
        /*086a*/ 	.byte	0xff
	.zero		1


	//   ....[118]....
        /*086c*/ 	.word	0x00009c50
        /*0870*/ 	.word	0x00000000
        /*0874*/ 	.word	0x00000000
        /*0878*/ 	.short	0x010a
        /*087a*/ 	.byte	0xff
	.zero		1


	//   ....[119]....
        /*087c*/ 	.word	0x00009ca0
        /*0880*/ 	.word	0x0000000c
        /*0884*/ 	.word	0x00000080
        /*0888*/ 	.short	0x010a
        /*088a*/ 	.byte	0xff
	.zero		1


	//   ....[120]....
        /*088c*/ 	.word	0x00009d00
        /*0890*/ 	.word	0x00000000
        /*0894*/ 	.word	0x00000078
        /*0898*/ 	.short	0x010a
        /*089a*/ 	.byte	0xff
	.zero		1


	//   ....[121]....
        /*089c*/ 	.word	0x00009d60
        /*08a0*/ 	.word	0x00000000
        /*08a4*/ 	.word	0x00000050
        /*08a8*/ 	.short	0x010a
        /*08aa*/ 	.byte	0xff
	.zero		1


	//   ....[122]....
        /*08ac*/ 	.word	0x00009dc0
        /*08b0*/ 	.word	0x00000000
        /*08b4*/ 	.word	0x00000058
        /*08b8*/ 	.short	0x010a
        /*08ba*/ 	.byte	0xff
	.zero		1


	//   ....[123]....
        /*08bc*/ 	.word	0x00009e20
        /*08c0*/ 	.word	0x00000000
        /*08c4*/ 	.word	0x00000060
        /*08c8*/ 	.short	0x010a
        /*08ca*/ 	.byte	0xff
	.zero		1


	//   ....[124]....
        /*08cc*/ 	.word	0x00009e80
        /*08d0*/ 	.word	0x00000000
        /*08d4*/ 	.word	0x00000068
        /*08d8*/ 	.short	0x010a
        /*08da*/ 	.byte	0xff
	.zero		1


	//   ....[125]....
        /*08dc*/ 	.word	0x00009ee0
        /*08e0*/ 	.word	0x00000000
        /*08e4*/ 	.word	0x00000050
        /*08e8*/ 	.short	0x010a
        /*08ea*/ 	.byte	0xff
	.zero		1


	//   ....[126]....
        /*08ec*/ 	.word	0x00009f40
        /*08f0*/ 	.word	0x00000000
        /*08f4*/ 	.word	0x00000058
        /*08f8*/ 	.short	0x010a
        /*08fa*/ 	.byte	0xff
	.zero		1


	//   ....[127]....
        /*08fc*/ 	.word	0x00009fa0
        /*0900*/ 	.word	0x00000000
        /*0904*/ 	.word	0x00000060
        /*0908*/ 	.short	0x010a
        /*090a*/ 	.byte	0xff
	.zero		1


	//   ....[128]....
        /*090c*/ 	.word	0x00009ff0
        /*0910*/ 	.word	0x00000003
        /*0914*/ 	.word	0x00000080
        /*0918*/ 	.short	0x010a
        /*091a*/ 	.byte	0xff
	.zero		1


	//   ....[129]....
        /*091c*/ 	.word	0x0000a050
        /*0920*/ 	.word	0x00000002
        /*0924*/ 	.word	0x00000030
        /*0928*/ 	.short	0x010a
        /*092a*/ 	.byte	0xff
	.zero		1


	//   ....[130]....
        /*092c*/ 	.word	0x0000a0a0
        /*0930*/ 	.word	0x00000063
        /*0934*/ 	.word	0x000000a0
        /*0938*/ 	.short	0x010a
        /*093a*/ 	.byte	0xff
	.zero		1


	//   ....[131]....
        /*093c*/ 	.word	0x0000a0f0
        /*0940*/ 	.word	0x00000003
        /*0944*/ 	.word	0x00000030
        /*0948*/ 	.short	0x010a
        /*094a*/ 	.byte	0xff
	.zero		1


	//   ....[132]....
        /*094c*/ 	.word	0x0000a140
        /*0950*/ 	.word	0x0000003e
        /*0954*/ 	.word	0x00000030
        /*0958*/ 	.short	0x010a
        /*095a*/ 	.byte	0xff
	.zero		1


	//   ....[133]....
        /*095c*/ 	.word	0x0000a190
        /*0960*/ 	.word	0x0000003e
        /*0964*/ 	.word	0x00000030
        /*0968*/ 	.short	0x010a
        /*096a*/ 	.byte	0xff
	.zero		1


	//----- nvinfo : EIATTR_NUM_MBARRIERS
	.align		4
.L_47:
        /*096c*/ 	.byte	0x03, 0x38
        /*096e*/ 	.short	0x0020


	//----- nvinfo : EIATTR_EXIT_INSTR_OFFSETS
	.align		4
        /*0970*/ 	.byte	0x04, 0x1c
        /*0972*/ 	.short	(.L_49 - .L_48)


	//   ....[0]....
.L_48:
        /*0974*/ 	.word	0x00002a20


	//   ....[1]....
        /*0978*/ 	.word	0x00002f10


	//   ....[2]....
        /*097c*/ 	.word	0x00002f70


	//   ....[3]....
        /*0980*/ 	.word	0x00004040


	//   ....[4]....
        /*0984*/ 	.word	0x000051a0


	//   ....[5]....
        /*0988*/ 	.word	0x000051e0


	//   ....[6]....
        /*098c*/ 	.word	0x00009560


	//   ....[7]....
        /*0990*/ 	.word	0x000095e0


	//   ....[8]....
        /*0994*/ 	.word	0x00009610


	//   ....[9]....
        /*0998*/ 	.word	0x00009680


	//----- nvinfo : EIATTR_MAX_THREADS
	.align		4
.L_49:
        /*099c*/ 	.byte	0x04, 0x05
        /*099e*/ 	.short	(.L_51 - .L_50)
.L_50:
        /*09a0*/ 	.word	0x00000100
        /*09a4*/ 	.word	0x00000001
        /*09a8*/ 	.word	0x00000001


	//----- nvinfo : EIATTR_CRS_STACK_SIZE
	.align		4
.L_51:
        /*09ac*/ 	.byte	0x04, 0x1e
        /*09ae*/ 	.short	(.L_53 - .L_52)
.L_52:
        /*09b0*/ 	.word	0x00000000


	//----- nvinfo : EIATTR_CBANK_PARAM_SIZE
	.align		4
.L_53:
        /*09b4*/ 	.byte	0x03, 0x19
        /*09b6*/ 	.short	0x0800


	//----- nvinfo : EIATTR_PARAM_CBANK
	.align		4
        /*09b8*/ 	.byte	0x04, 0x0a
        /*09ba*/ 	.short	(.L_55 - .L_54)
	.align		4
.L_54:
        /*09bc*/ 	.word	index@(.nv.constant0._ZN7cutlass13device_kernelINS_4gemm6kernel13GemmUniversalIN4cute5tupleIJiiiiEEENS1_10collective13CollectiveMmaINS1_35MainloopSm100TmaUmmaWarpSpecializedILi3ELi2ELi4ENS5_IJNS4_1CILi1EEENSA_ILi2EEESB_EEEEENS5_IJNSA_ILi128EEESF_SF_EEENS_6half_tENS5_IJlSB_lEEESH_SI_NS4_8TiledMMAINS4_8MMA_AtomIJNS4_20SM100_MMA_F16BF16_SSISH_SH_fLi128ELi128ELNS4_4UMMA5MajorE0ELSN_0ELNSM_7ScaleInE0ELSO_0EEEEEENS4_6LayoutINS5_IJSB_SB_SB_EEENS5_IJNSA_ILi0EEEST_ST_EEEEENS5_IJNS4_10UnderscoreESW_SW_EEEEENS4_23SM90_TMA_LOAD_MULTICASTENS4_14ComposedLayoutINS4_7SwizzleILi3ELi4ELi3EEENS4_18smem_ptr_flag_bitsILi16EEENSR_INS5_IJNSA_ILi8EEENSA_ILi64EEEEEENS5_IJS16_SB_EEEEEEEvNS4_8identityENS4_13SM90_TMA_LOADES1A_vS1B_EENS_8epilogue10collective18CollectiveEpilogueINS1E_23Sm100TmaWarpSpecializedILi4ELi2ELi32ELb1ELb0EEEJSG_NS5_IJNSR_ISF_SB_EENSR_INSA_ILi32EEESB_EEEEESH_SI_SH_SI_NS1E_6fusion15FusionCallbacksIS1I_NS1N_17LinearCombinationISH_fSH_fLNS_15FloatRoundStyleE2EEESG_S1M_JEEENS4_5SM1004TMEM4LOAD26SM100_TMEM_LOAD_32dp32b32xES1C_NS10_INS11_ILi2ELi4ELi3EEES14_NSR_INS5_IJS15_S1K_EEENS5_IJS1K_SB_EEEEEEENS4_39AutoVectorizingCopyWithAssumedAlignmentILi128EEENS4_14SM90_TMA_STOREES21_S23_S23_EEEvvEEEEvNT_6ParamsE)
        /*09c0*/ 	.short	0x0380
        /*09c2*/ 	.short	0x0800


	//----- nvinfo : EIATTR_SW_WAR
	.align		4
.L_55:
        /*09c4*/ 	.byte	0x04, 0x36
        /*09c6*/ 	.short	(.L_57 - .L_56)
.L_56:
        /*09c8*/ 	.word	0x00000008
.L_57:


//--------------------- .nv.callgraph             --------------------------
	.section	.nv.callgraph,"",@"SHT_CUDA_CALLGRAPH"
	.align	4
	.sectionentsize	8
	.align		4
        /*0000*/ 	.word	0x00000000
	.align		4
        /*0004*/ 	.word	0xffffffff
	.align		4
        /*0008*/ 	.word	index@(_ZN7cutlass13device_kernelINS_4gemm6kernel13GemmUniversalIN4cute5tupleIJiiiiEEENS1_10collective13CollectiveMmaINS1_35MainloopSm100TmaUmmaWarpSpecializedILi3ELi2ELi4ENS5_IJNS4_1CILi1EEENSA_ILi2EEESB_EEEEENS5_IJNSA_ILi128EEESF_SF_EEENS_6half_tENS5_IJlSB_lEEESH_SI_NS4_8TiledMMAINS4_8MMA_AtomIJNS4_20SM100_MMA_F16BF16_SSISH_SH_fLi128ELi128ELNS4_4UMMA5MajorE0ELSN_0ELNSM_7ScaleInE0ELSO_0EEEEEENS4_6LayoutINS5_IJSB_SB_SB_EEENS5_IJNSA_ILi0EEEST_ST_EEEEENS5_IJNS4_10UnderscoreESW_SW_EEEEENS4_23SM90_TMA_LOAD_MULTICASTENS4_14ComposedLayoutINS4_7SwizzleILi3ELi4ELi3EEENS4_18smem_ptr_flag_bitsILi16EEENSR_INS5_IJNSA_ILi8EEENSA_ILi64EEEEEENS5_IJS16_SB_EEEEEEEvNS4_8identityENS4_13SM90_TMA_LOADES1A_vS1B_EENS_8epilogue10collective18CollectiveEpilogueINS1E_23Sm100TmaWarpSpecializedILi4ELi2ELi32ELb1ELb0EEEJSG_NS5_IJNSR_ISF_SB_EENSR_INSA_ILi32EEESB_EEEEESH_SI_SH_SI_NS1E_6fusion15FusionCallbacksIS1I_NS1N_17LinearCombinationISH_fSH_fLNS_15FloatRoundStyleE2EEESG_S1M_JEEENS4_5SM1004TMEM4LOAD26SM100_TMEM_LOAD_32dp32b32xES1C_NS10_INS11_ILi2ELi4ELi3EEES14_NSR_INS5_IJS15_S1K_EEENS5_IJS1K_SB_EEEEEEENS4_39AutoVectorizingCopyWithAssumedAlignmentILi128EEENS4_14SM90_TMA_STOREES21_S23_S23_EEEvvEEEEvNT_6ParamsE)
	.align		4
        /*000c*/ 	.word	index@(__assertfail)
	.align		4
        /*0010*/ 	.word	0x00000000
	.align		4
        /*0014*/ 	.word	0xfffffffe
	.align		4
        /*0018*/ 	.word	0x00000000
	.align		4
        /*001c*/ 	.word	0xfffffffd
	.align		4
        /*0020*/ 	.word	0x00000000
	.align		4
        /*0024*/ 	.word	0xfffffffc


//--------------------- .nv.constant4             --------------------------
	.section	.nv.constant4,"a",@progbits
	.align	8
	.align		8
.nv.constant4:
        /*0000*/ 	.dword	__assertfail
	.align		8
        /*0008*/ 	.dword	__unnamed_1
	.align		8
        /*0010*/ 	.dword	__unnamed_2
	.align		8
        /*0018*/ 	.dword	_ZN39_INTERNAL_bcf5ac1a_4_k_cu_457658f1_60304cuda3std3__45__cpo5beginE
	.align		8
        /*0020*/ 	.dword	_ZN39_INTERNAL_bcf5ac1a_4_k_cu_457658f1_60304cuda3std3__45__cpo3endE
	.align		8
        /*0028*/ 	.dword	_ZN39_INTERNAL_bcf5ac1a_4_k_cu_457658f1_60304cuda3std3__45__cpo6cbeginE
	.align		8
        /*0030*/ 	.dword	_ZN39_INTERNAL_bcf5ac1a_4_k_cu_457658f1_60304cuda3std3__45__cpo4cendE
	.align		8
        /*0038*/ 	.dword	_ZN39_INTERNAL_bcf5ac1a_4_k_cu_457658f1_60304cuda3std3__441_GLOBAL__N__bcf5ac1a_4_k_cu_457658f1_60306ignoreE
	.align		8
        /*0040*/ 	.dword	_ZN39_INTERNAL_bcf5ac1a_4_k_cu_457658f1_60304cuda3std3__419piecewise_constructE
	.align		8
        /*0048*/ 	.dword	_ZN39_INTERNAL_bcf5ac1a_4_k_cu_457658f1_60304cuda3std3__48in_placeE
	.align		8
        /*0050*/ 	.dword	_ZN39_INTERNAL_bcf5ac1a_4_k_cu_457658f1_60304cuda3std6ranges3__45__cpo4swapE
	.align		8
        /*0058*/ 	.dword	_ZN39_INTERNAL_bcf5ac1a_4_k_cu_457658f1_60304cuda3std6ranges3__45__cpo9iter_moveE
	.align		8
        /*0060*/ 	.dword	_ZN39_INTERNAL_bcf5ac1a_4_k_cu_457658f1_60304cute7productE
	.align		8
        /*0068*/ 	.dword	_ZN39_INTERNAL_bcf5ac1a_4_k_cu_457658f1_60304cute1_E
	.align		8
        /*0070*/ 	.dword	$str$25
	.align		8
        /*0078*/ 	.dword	$str$26
	.align		8
        /*0080*/ 	.dword	$str$27
	.align		8
        /*0088*/ 	.dword	$str$28


//--------------------- .text._ZN7cutlass13device_kernelINS_4gemm6kernel13GemmUniversalIN4cute5tupleIJiiiiEEENS1_10collective13CollectiveMmaINS1_35MainloopSm100TmaUmmaWarpSpecializedILi3ELi2ELi4ENS5_IJNS4_1CILi1EEENSA_ILi2EEESB_EEEEENS5_IJNSA_ILi128EEESF_SF_EEENS_6half_tENS5_IJlSB_lEEESH_SI_NS4_8TiledMMAINS4_8MMA_AtomIJNS4_20SM100_MMA_F16BF16_SSISH_SH_fLi128ELi128ELNS4_4UMMA5MajorE0ELSN_0ELNSM_7ScaleInE0ELSO_0EEEEEENS4_6LayoutINS5_IJSB_SB_SB_EEENS5_IJNSA_ILi0EEEST_ST_EEEEENS5_IJNS4_10UnderscoreESW_SW_EEEEENS4_23SM90_TMA_LOAD_MULTICASTENS4_14ComposedLayoutINS4_7SwizzleILi3ELi4ELi3EEENS4_18smem_ptr_flag_bitsILi16EEENSR_INS5_IJNSA_ILi8EEENSA_ILi64EEEEEENS5_IJS16_SB_EEEEEEEvNS4_8identityENS4_13SM90_TMA_LOADES1A_vS1B_EENS_8epilogue10collective18CollectiveEpilogueINS1E_23Sm100TmaWarpSpecializedILi4ELi2ELi32ELb1ELb0EEEJSG_NS5_IJNSR_ISF_SB_EENSR_INSA_ILi32EEESB_EEEEESH_SI_SH_SI_NS1E_6fusion15FusionCallbacksIS1I_NS1N_17LinearCombinationISH_fSH_fLNS_15FloatRoundStyleE2EEESG_S1M_JEEENS4_5SM1004TMEM4LOAD26SM100_TMEM_LOAD_32dp32b32xES1C_NS10_INS11_ILi2ELi4ELi3EEES14_NSR_INS5_IJS15_S1K_EEENS5_IJS1K_SB_EEEEEEENS4_39AutoVectorizingCopyWithAssumedAlignmentILi128EEENS4_14SM90_TMA_STOREES21_S23_S23_EEEvvEEEEvNT_6ParamsE --------------------------
	.section	.text._ZN7cutlass13device_kernelINS_4gemm6kernel13GemmUniversalIN4cute5tupleIJiiiiEEENS1_10collective13CollectiveMmaINS1_35MainloopSm100TmaUmmaWarpSpecializedILi3ELi2ELi4ENS5_IJNS4_1CILi1EEENSA_ILi2EEESB_EEEEENS5_IJNSA_ILi128EEESF_SF_EEENS_6half_tENS5_IJlSB_lEEESH_SI_NS4_8TiledMMAINS4_8MMA_AtomIJNS4_20SM100_MMA_F16BF16_SSISH_SH_fLi128ELi128ELNS4_4UMMA5MajorE0ELSN_0ELNSM_7ScaleInE0ELSO_0EEEEEENS4_6LayoutINS5_IJSB_SB_SB_EEENS5_IJNSA_ILi0EEEST_ST_EEEEENS5_IJNS4_10UnderscoreESW_SW_EEEEENS4_23SM90_TMA_LOAD_MULTICASTENS4_14ComposedLayoutINS4_7SwizzleILi3ELi4ELi3EEENS4_18smem_ptr_flag_bitsILi16EEENSR_INS5_IJNSA_ILi8EEENSA_ILi64EEEEEENS5_IJS16_SB_EEEEEEEvNS4_8identityENS4_13SM90_TMA_LOADES1A_vS1B_EENS_8epilogue10collective18CollectiveEpilogueINS1E_23Sm100TmaWarpSpecializedILi4ELi2ELi32ELb1ELb0EEEJSG_NS5_IJNSR_ISF_SB_EENSR_INSA_ILi32EEESB_EEEEESH_SI_SH_SI_NS1E_6fusion15FusionCallbacksIS1I_NS1N_17LinearCombinationISH_fSH_fLNS_15FloatRoundStyleE2EEESG_S1M_JEEENS4_5SM1004TMEM4LOAD26SM100_TMEM_LOAD_32dp32b32xES1C_NS10_INS11_ILi2ELi4ELi3EEES14_NSR_INS5_IJS15_S1K_EEENS5_IJS1K_SB_EEEEEEENS4_39AutoVectorizingCopyWithAssumedAlignmentILi128EEENS4_14SM90_TMA_STOREES21_S23_S23_EEEvvEEEEvNT_6ParamsE,"ax",@progbits
	.align	128
.text._ZN7cutlass13device_kernelINS_4gemm6kernel13GemmUniversalIN4cute5tupleIJiiiiEEENS1_10collective13CollectiveMmaINS1_35MainloopSm100TmaUmmaWarpSpecializedILi3ELi2ELi4ENS5_IJNS4_1CILi1EEENSA_ILi2EEESB_EEEEENS5_IJNSA_ILi128EEESF_SF_EEENS_6half_tENS5_IJlSB_lEEESH_SI_NS4_8TiledMMAINS4_8MMA_AtomIJNS4_20SM100_MMA_F16BF16_SSISH_SH_fLi128ELi128ELNS4_4UMMA5MajorE0ELSN_0ELNSM_7ScaleInE0ELSO_0EEEEEENS4_6LayoutINS5_IJSB_SB_SB_EEENS5_IJNSA_ILi0EEEST_ST_EEEEENS5_IJNS4_10UnderscoreESW_SW_EEEEENS4_23SM90_TMA_LOAD_MULTICASTENS4_14ComposedLayoutINS4_7SwizzleILi3ELi4ELi3EEENS4_18smem_ptr_flag_bitsILi16EEENSR_INS5_IJNSA_ILi8EEENSA_ILi64EEEEEENS5_IJS16_SB_EEEEEEEvNS4_8identityENS4_13SM90_TMA_LOADES1A_vS1B_EENS_8epilogue10collective18CollectiveEpilogueINS1E_23Sm100TmaWarpSpecializedILi4ELi2ELi32ELb1ELb0EEEJSG_NS5_IJNSR_ISF_SB_EENSR_INSA_ILi32EEESB_EEEEESH_SI_SH_SI_NS1E_6fusion15FusionCallbacksIS1I_NS1N_17LinearCombinationISH_fSH_fLNS_15FloatRoundStyleE2EEESG_S1M_JEEENS4_5SM1004TMEM4LOAD26SM100_TMEM_LOAD_32dp32b32xES1C_NS10_INS11_ILi2ELi4ELi3EEES14_NSR_INS5_IJS15_S1K_EEENS5_IJS1K_SB_EEEEEEENS4_39AutoVectorizingCopyWithAssumedAlignmentILi128EEENS4_14SM90_TMA_STOREES21_S23_S23_EEEvvEEEEvNT_6ParamsE:
        .type           _ZN7cutlass13device_kernelINS_4gemm6kernel13GemmUniversalIN4cute5tupleIJiiiiEEENS1_10collective13CollectiveMmaINS1_35MainloopSm100TmaUmmaWarpSpecializedILi3ELi2ELi4ENS5_IJNS4_1CILi1EEENSA_ILi2EEESB_EEEEENS5_IJNSA_ILi128EEESF_SF_EEENS_6half_tENS5_IJlSB_lEEESH_SI_NS4_8TiledMMAINS4_8MMA_AtomIJNS4_20SM100_MMA_F16BF16_SSISH_SH_fLi128ELi128ELNS4_4UMMA5MajorE0ELSN_0ELNSM_7ScaleInE0ELSO_0EEEEEENS4_6LayoutINS5_IJSB_SB_SB_EEENS5_IJNSA_ILi0EEEST_ST_EEEEENS5_IJNS4_10UnderscoreESW_SW_EEEEENS4_23SM90_TMA_LOAD_MULTICASTENS4_14ComposedLayoutINS4_7SwizzleILi3ELi4ELi3EEENS4_18smem_ptr_flag_bitsILi16EEENSR_INS5_IJNSA_ILi8EEENSA_ILi64EEEEEENS5_IJS16_SB_EEEEEEEvNS4_8identityENS4_13SM90_TMA_LOADES1A_vS1B_EENS_8epilogue10collective18CollectiveEpilogueINS1E_23Sm100TmaWarpSpecializedILi4ELi2ELi32ELb1ELb0EEEJSG_NS5_IJNSR_ISF_SB_EENSR_INSA_ILi32EEESB_EEEEESH_SI_SH_SI_NS1E_6fusion15FusionCallbacksIS1I_NS1N_17LinearCombinationISH_fSH_fLNS_15FloatRoundStyleE2EEESG_S1M_JEEENS4_5SM1004TMEM4LOAD26SM100_TMEM_LOAD_32dp32b32xES1C_NS10_INS11_ILi2ELi4ELi3EEES14_NSR_INS5_IJS15_S1K_EEENS5_IJS1K_SB_EEEEEEENS4_39AutoVectorizingCopyWithAssumedAlignmentILi128EEENS4_14SM90_TMA_STOREES21_S23_S23_EEEvvEEEEvNT_6ParamsE,@function
        .size           _ZN7cutlass13device_kernelINS_4gemm6kernel13GemmUniversalIN4cute5tupleIJiiiiEEENS1_10collective13CollectiveMmaINS1_35MainloopSm100TmaUmmaWarpSpecializedILi3ELi2ELi4ENS5_IJNS4_1CILi1EEENSA_ILi2EEESB_EEEEENS5_IJNSA_ILi128EEESF_SF_EEENS_6half_tENS5_IJlSB_lEEESH_SI_NS4_8TiledMMAINS4_8MMA_AtomIJNS4_20SM100_MMA_F16BF16_SSISH_SH_fLi128ELi128ELNS4_4UMMA5MajorE0ELSN_0ELNSM_7ScaleInE0ELSO_0EEEEEENS4_6LayoutINS5_IJSB_SB_SB_EEENS5_IJNSA_ILi0EEEST_ST_EEEEENS5_IJNS4_10UnderscoreESW_SW_EEEEENS4_23SM90_TMA_LOAD_MULTICASTENS4_14ComposedLayoutINS4_7SwizzleILi3ELi4ELi3EEENS4_18smem_ptr_flag_bitsILi16EEENSR_INS5_IJNSA_ILi8EEENSA_ILi64EEEEEENS5_IJS16_SB_EEEEEEEvNS4_8identityENS4_13SM90_TMA_LOADES1A_vS1B_EENS_8epilogue10collective18CollectiveEpilogueINS1E_23Sm100TmaWarpSpecializedILi4ELi2ELi32ELb1ELb0EEEJSG_NS5_IJNSR_ISF_SB_EENSR_INSA_ILi32EEESB_EEEEESH_SI_SH_SI_NS1E_6fusion15FusionCallbacksIS1I_NS1N_17LinearCombinationISH_fSH_fLNS_15FloatRoundStyleE2EEESG_S1M_JEEENS4_5SM1004TMEM4LOAD26SM100_TMEM_LOAD_32dp32b32xES1C_NS10_INS11_ILi2ELi4ELi3EEES14_NSR_INS5_IJS15_S1K_EEENS5_IJS1K_SB_EEEEEEENS4_39AutoVectorizingCopyWithAssumedAlignmentILi128EEENS4_14SM90_TMA_STOREES21_S23_S23_EEEvvEEEEvNT_6ParamsE,(.L_x_180 - _ZN7cutlass13device_kernelINS_4gemm6kernel13GemmUniversalIN4cute5tupleIJiiiiEEENS1_10collective13CollectiveMmaINS1_35MainloopSm100TmaUmmaWarpSpecializedILi3ELi2ELi4ENS5_IJNS4_1CILi1EEENSA_ILi2EEESB_EEEEENS5_IJNSA_ILi128EEESF_SF_EEENS_6half_tENS5_IJlSB_lEEESH_SI_NS4_8TiledMMAINS4_8MMA_AtomIJNS4_20SM100_MMA_F16BF16_SSISH_SH_fLi128ELi128ELNS4_4UMMA5MajorE0ELSN_0ELNSM_7ScaleInE0ELSO_0EEEEEENS4_6LayoutINS5_IJSB_SB_SB_EEENS5_IJNSA_ILi0EEEST_ST_EEEEENS5_IJNS4_10UnderscoreESW_SW_EEEEENS4_23SM90_TMA_LOAD_MULTICASTENS4_14ComposedLayoutINS4_7SwizzleILi3ELi4ELi3EEENS4_18smem_ptr_flag_bitsILi16EEENSR_INS5_IJNSA_ILi8EEENSA_ILi64EEEEEENS5_IJS16_SB_EEEEEEEvNS4_8identityENS4_13SM90_TMA_LOADES1A_vS1B_EENS_8epilogue10collective18CollectiveEpilogueINS1E_23Sm100TmaWarpSpecializedILi4ELi2ELi32ELb1ELb0EEEJSG_NS5_IJNSR_ISF_SB_EENSR_INSA_ILi32EEESB_EEEEESH_SI_SH_SI_NS1E_6fusion15FusionCallbacksIS1I_NS1N_17LinearCombinationISH_fSH_fLNS_15FloatRoundStyleE2EEESG_S1M_JEEENS4_5SM1004TMEM4LOAD26SM100_TMEM_LOAD_32dp32b32xES1C_NS10_INS11_ILi2ELi4ELi3EEES14_NSR_INS5_IJS15_S1K_EEENS5_IJS1K_SB_EEEEEEENS4_39AutoVectorizingCopyWithAssumedAlignmentILi128EEENS4_14SM90_TMA_STOREES21_S23_S23_EEEvvEEEEvNT_6ParamsE)
        .other          _ZN7cutlass13device_kernelINS_4gemm6kernel13GemmUniversalIN4cute5tupleIJiiiiEEENS1_10collective13CollectiveMmaINS1_35MainloopSm100TmaUmmaWarpSpecializedILi3ELi2ELi4ENS5_IJNS4_1CILi1EEENSA_ILi2EEESB_EEEEENS5_IJNSA_ILi128EEESF_SF_EEENS_6half_tENS5_IJlSB_lEEESH_SI_NS4_8TiledMMAINS4_8MMA_AtomIJNS4_20SM100_MMA_F16BF16_SSISH_SH_fLi128ELi128ELNS4_4UMMA5MajorE0ELSN_0ELNSM_7ScaleInE0ELSO_0EEEEEENS4_6LayoutINS5_IJSB_SB_SB_EEENS5_IJNSA_ILi0EEEST_ST_EEEEENS5_IJNS4_10UnderscoreESW_SW_EEEEENS4_23SM90_TMA_LOAD_MULTICASTENS4_14ComposedLayoutINS4_7SwizzleILi3ELi4ELi3EEENS4_18smem_ptr_flag_bitsILi16EEENSR_INS5_IJNSA_ILi8EEENSA_ILi64EEEEEENS5_IJS16_SB_EEEEEEEvNS4_8identityENS4_13SM90_TMA_LOADES1A_vS1B_EENS_8epilogue10collective18CollectiveEpilogueINS1E_23Sm100TmaWarpSpecializedILi4ELi2ELi32ELb1ELb0EEEJSG_NS5_IJNSR_ISF_SB_EENSR_INSA_ILi32EEESB_EEEEESH_SI_SH_SI_NS1E_6fusion15FusionCallbacksIS1I_NS1N_17LinearCombinationISH_fSH_fLNS_15FloatRoundStyleE2EEESG_S1M_JEEENS4_5SM1004TMEM4LOAD26SM100_TMEM_LOAD_32dp32b32xES1C_NS10_INS11_ILi2ELi4ELi3EEES14_NSR_INS5_IJS15_S1K_EEENS5_IJS1K_SB_EEEEEEENS4_39AutoVectorizingCopyWithAssumedAlignmentILi128EEENS4_14SM90_TMA_STOREES21_S23_S23_EEEvvEEEEvNT_6ParamsE,@"STO_CUDA_ENTRY STV_DEFAULT"
_ZN7cutlass13device_kernelINS_4gemm6kernel13GemmUniversalIN4cute5tupleIJiiiiEEENS1_10collective13CollectiveMmaINS1_35MainloopSm100TmaUmmaWarpSpecializedILi3ELi2ELi4ENS5_IJNS4_1CILi1EEENSA_ILi2EEESB_EEEEENS5_IJNSA_ILi128EEESF_SF_EEENS_6half_tENS5_IJlSB_lEEESH_SI_NS4_8TiledMMAINS4_8MMA_AtomIJNS4_20SM100_MMA_F16BF16_SSISH_SH_fLi128ELi128ELNS4_4UMMA5MajorE0ELSN_0ELNSM_7ScaleInE0ELSO_0EEEEEENS4_6LayoutINS5_IJSB_SB_SB_EEENS5_IJNSA_ILi0EEEST_ST_EEEEENS5_IJNS4_10UnderscoreESW_SW_EEEEENS4_23SM90_TMA_LOAD_MULTICASTENS4_14ComposedLayoutINS4_7SwizzleILi3ELi4ELi3EEENS4_18smem_ptr_flag_bitsILi16EEENSR_INS5_IJNSA_ILi8EEENSA_ILi64EEEEEENS5_IJS16_SB_EEEEEEEvNS4_8identityENS4_13SM90_TMA_LOADES1A_vS1B_EENS_8epilogue10collective18CollectiveEpilogueINS1E_23Sm100TmaWarpSpecializedILi4ELi2ELi32ELb1ELb0EEEJSG_NS5_IJNSR_ISF_SB_EENSR_INSA_ILi32EEESB_EEEEESH_SI_SH_SI_NS1E_6fusion15FusionCallbacksIS1I_NS1N_17LinearCombinationISH_fSH_fLNS_15FloatRoundStyleE2EEESG_S1M_JEEENS4_5SM1004TMEM4LOAD26SM100_TMEM_LOAD_32dp32b32xES1C_NS10_INS11_ILi2ELi4ELi3EEES14_NSR_INS5_IJS15_S1K_EEENS5_IJS1K_SB_EEEEEEENS4_39AutoVectorizingCopyWithAssumedAlignmentILi128EEENS4_14SM90_TMA_STOREES21_S23_S23_EEEvvEEEEvNT_6ParamsE:
[----:B------:R-:W1:Y:S01]  /*0000*/  LDC R1, c[0x0][0x37c] ;  /* 0x0000df00ff017b82 */ /* 0x000e620000000800 */
[----:B------:R-:W2:Y:S01]  /*0010*/  S2R R94, SR_TID.X ;  /* 0x00000000005e7919 */ /* 0x000ea20000002100 */
[----:B------:R-:W3:Y:S01]  /*0020*/  LDCU.64 UR8, c[0x0][0x890] ;  /* 0x00011200ff0877ac */ /* 0x000ee20008000a00 */
[----:B------:R-:W-:Y:S02]  /*0030*/  PRMT R80, RZ, 0x7610, R80 ;  /* 0x00007610ff507816 */ /* 0x000fe40000000050 */
[----:B------:R-:W-:Y:S01]  /*0040*/  ELECT P3, URZ, PT ;  /* 0x0000000000ff782f */ /* 0x000fe20003860000 */
[----:B---3--:R-:W-:-:S04]  /*0050*/  UISETP.NE.U32.AND UP0, UPT, UR8, URZ, UPT ;  /* 0x000000ff0800728c */ /* 0x008fc8000bf05070 */
[----:B------:R-:W-:Y:S01]  /*0060*/  UISETP.NE.AND.EX UP0, UPT, UR9, URZ, UPT, UP0 ;  /* 0x000000ff0900728c */ /* 0x000fe2000bf05300 */
[----:B--2---:R-:W-:-:S05]  /*0070*/  SHF.R.U32.HI R81, RZ, 0x5, R94 ;  /* 0x00000005ff517819 */ /* 0x004fca000001165e */
[----:B------:R-:W2:Y:S02]  /*0080*/  SHFL.IDX PT, R0, R81, RZ, 0x1f ;  /* 0x00001fff51007589 */ /* 0x000ea400000e0000 */
[----:B--2---:R-:W-:Y:S01]  /*0090*/  R2UR UR17, R0 ;  /* 0x00000000001172ca */ /* 0x004fe200000e0000 */
[----:B-1----:R-:W-:-:S14]  /*00a0*/  BRA.U UP0, `(.L_x_0) ;  /* 0x0000000100307547 */ /* 0x002fdc000b800000 */
[----:B------:R-:W1:Y:S02]  /*00b0*/  LDCU.64 UR4, c[0x0][0x888] ;  /* 0x00011100ff0477ac */ /* 0x000e640008000a00 */
[----:B-1----:R-:W-:-:S04]  /*00c0*/  UISETP.NE.U32.AND UP0, UPT, UR4, URZ, UPT ;  /* 0x000000ff0400728c */ /* 0x002fc8000bf05070 */
[----:B------:R-:W-:-:S09]  /*00d0*/  UISETP.NE.AND.EX UP0, UPT, UR5, URZ, UPT, UP0 ;  /* 0x000000ff0500728c */ /* 0x000fd2000bf05300 */
[----:B------:R-:W-:Y:S05]  /*00e0*/  BRA.U !UP0, `(.L_x_1) ;  /* 0x0000000108147547 */ /* 0x000fea000b800000 */
[----:B------:R-:W1:Y:S01]  /*00f0*/  LDC.64 R2, c[0x0][0x888] ;  /* 0x00022200ff027b82 */ /* 0x000e620000000a00 */
[----:B------:R-:W1:Y:S02]  /*0100*/  LDCU.64 UR4, c[0x0][0x358] ;  /* 0x00006b00ff0477ac */ /* 0x000e640008000a00 */
[----:B-1----:R1:W5:Y:S01]  /*0110*/  LDG.E R41, desc[UR4][R2.64] ;  /* 0x0000000402297981 */ /* 0x002362000c1e1900 */
[----:B------:R-:W-:Y:S01]  /*0120*/  HFMA2 R80, -RZ, RZ, 0, 5.9604644775390625e-08 ;  /* 0x00000001ff507431 */ /* 0x000fe200000001ff */
[----:B------:R-:W-:Y:S05]  /*0130*/  BRA `(.L_x_0) ;  /* 0x00000000000c7947 */ /* 0x000fea0003800000 */
.L_x_1:
[----:B------:R-:W1:Y:S01]  /*0140*/  LDCU UR4, c[0x0][0x880] ;  /* 0x00011000ff0477ac */ /* 0x000e620008000800 */
[----:B------:R-:W-:Y:S01]  /*0150*/  HFMA2 R80, -RZ, RZ, 0, 5.9604644775390625e-08 ;  /* 0x00000001ff507431 */ /* 0x000fe200000001ff */
[----:B-1----:R-:W-:-:S07]  /*0160*/  MOV R41, UR4 ;  /* 0x0000000400297c02 */ /* 0x002fce0008000f00 */
.L_x_0:
[----:B------:R-:W2:Y:S02]  /*0170*/  LDCU.64 UR4, c[0x0][0x8b0] ;  /* 0x00011600ff0477ac */ /* 0x000ea40008000a00 */
[----:B--2---:R-:W-:-:S04]  /*0180*/  UISETP.NE.U32.AND UP0, UPT, UR4, URZ, UPT ;  /* 0x000000ff0400728c */ /* 0x004fc8000bf05070 */
[----:B------:R-:W-:-:S09]  /*0190*/  UISETP.NE.AND.EX UP0, UPT, UR5, URZ, UPT, UP0 ;  /* 0x000000ff0500728c */ /* 0x000fd2000bf05300 */
[----:B------:R-:W-:Y:S05]  /*01a0*/  BRA.U UP0, `(.L_x_2) ;  /* 0x0000000100287547 */ /* 0x000fea000b800000 */
[----:B------:R-:W2:Y:S02]  /*01b0*/  LDCU.64 UR4, c[0x0][0x8a8] ;  /* 0x00011500ff0477ac */ /* 0x000ea40008000a00 */
[----:B--2---:R-:W-:-:S04]  /*01c0*/  UISETP.NE.U32.AND UP0, UPT, UR4, URZ, UPT ;  /* 0x000000ff0400728c */ /* 0x004fc8000bf05070 */
[----:B------:R-:W-:-:S09]  /*01d0*/  UISETP.NE.AND.EX UP0, UPT, UR5, URZ, UPT, UP0 ;  /* 0x000000ff0500728c */ /* 0x000fd2000bf05300 */
[----:B------:R-:W-:Y:S05]  /*01e0*/  BRA.U !UP0, `(.L_x_3) ;  /* 0x0000000108107547 */ /* 0x000fea000b800000 */
[----:B------:R-:W2:Y:S01]  /*01f0*/  LDC.64 R38, c[0x0][0x8a8] ;  /* 0x00022a00ff267b82 */ /* 0x000ea20000000a00 */
[----:B------:R-:W2:Y:S02]  /*0200*/  LDCU.64 UR4, c[0x0][0x358] ;  /* 0x00006b00ff0477ac */ /* 0x000ea40008000a00 */
[----:B--2---:R2:W5:Y:S01]  /*0210*/  LDG.E R38, desc[UR4][R38.64] ;  /* 0x0000000426267981 */ /* 0x004562000c1e1900 */
[----:B------:R-:W-:Y:S05]  /*0220*/  BRA `(.L_x_2) ;  /* 0x0000000000087947 */ /* 0x000fea0003800000 */
.L_x_3:
[----:B------:R-:W2:Y:S02]  /*0230*/  LDCU UR4, c[0x0][0x8a0] ;  /* 0x00011400ff0477ac */ /* 0x000ea40008000800 */
[----:B--2---:R-:W-:Y:S02]  /*0240*/  MOV R38, UR4 ;  /* 0x0000000400267c02 */ /* 0x004fe40008000f00 */
.L_x_2:
[----:B------:R-:W-:Y:S01]  /*0250*/  IMAD.U32 R0, RZ, RZ, UR17 ;  /* 0x00000011ff007e24 */ /* 0x000fe2000f8e00ff */
[----:B------:R-:W-:Y:S04]  /*0260*/  BSSY.RECONVERGENT B0, `(.L_x_4) ;  /* 0x000000c000007945 */ /* 0x000fe80003800200 */
[C---:B------:R-:W-:Y:S02]  /*0270*/  ISETP.NE.OR P1, PT, R0.reuse, 0x1, !P3 ;  /* 0x000000010000780c */ /* 0x040fe40005f25670 */
[----:B------:R-:W-:-:S11]  /*0280*/  ISETP.NE.OR P0, PT, R0, 0x3, !P3 ;  /* 0x000000030000780c */ /* 0x000fd60005f05670 */
[----:B------:R-:W-:Y:S05]  /*0290*/  @P1 BRA `(.L_x_5) ;  /* 0x0000000000201947 */ /* 0x000fea0003800000 */
[----:B------:R-:W3:Y:S02]  /*02a0*/  LDCU.64 UR4, c[0x0][0x348] ;  /* 0x00006900ff0477ac */ /* 0x000ee40008000a00 */
[----:B---3--:R-:W-:Y:S02]  /*02b0*/  UIADD3 UR6, UP1, UPT, UR4, 0x80, URZ ;  /* 0x0000008004067890 */ /* 0x008fe4000ff3e0ff */
[----:B------:R-:W-:Y:S02]  /*02c0*/  UIADD3 UR4, UP0, UPT, UR4, 0x180, URZ ;  /* 0x0000018004047890 */ /* 0x000fe4000ff1e0ff */
[----:B------:R-:W-:Y:S02]  /*02d0*/  UIADD3.X UR7, UPT, UPT, URZ, UR5, URZ, UP1, !UPT ;  /* 0x00000005ff077290 */ /* 0x000fe40008ffe4ff */
[----:B------:R-:W-:-:S07]  /*02e0*/  UIADD3.X UR5, UPT, UPT, URZ, UR5, URZ, UP0, !UPT ;  /* 0x00000005ff057290 */ /* 0x000fce00087fe4ff */
[----:B------:R3:W-:Y:S02]  /*02f0*/  UTMACCTL.PF [UR6] ;  /* 0x00000000060079b9 */ /* 0x0007e40008040000 */
[----:B------:R3:W-:Y:S02]  /*0300*/  UTMACCTL.PF [UR4] ;  /* 0x00000000040079b9 */ /* 0x0007e40008040000 */
[----:B---3--:R-:W-:Y:S01]  /*0310*/  NOP ;  /* 0x0000000000007918 */ /* 0x008fe20000000000 */
.L_x_5:
[----:B------:R-:W-:Y:S05]  /*0320*/  BSYNC.RECONVERGENT B0 ;  /* 0x0000000000007941 */ /* 0x000fea0003800200 */
.L_x_4:
[----:B------:R-:W-:Y:S04]  /*0330*/  BSSY.RECONVERGENT B0, `(.L_x_6) ;  /* 0x000000a000007945 */ /* 0x000fe80003800200 */
        /* <DEDUP_REMOVED lines=9> */
.L_x_7:
[----:B------:R-:W-:Y:S05]  /*03d0*/  BSYNC.RECONVERGENT B0 ;  /* 0x0000000000007941 */ /* 0x000fea0003800200 */
.L_x_6:
[----:B------:R-:W3:Y:S01]  /*03e0*/  LDCU.64 UR4, c[0x0][0x888] ;  /* 0x00011100ff0477ac */ /* 0x000ee20008000a00 */
[----:B------:R-:W-:Y:S02]  /*03f0*/  UISETP.EQ.U32.AND UP1, UPT, UR8, URZ, UPT ;  /* 0x000000ff0800728c */ /* 0x000fe4000bf22070 */
[----:B------:R-:W-:Y:S02]  /*0400*/  UPLOP3.LUT UP3, UPT, UPT, UPT, UPT, 0x80, 0x8 ;  /* 0x000000000008789c */ /* 0x000fe40003f6f070 */
[----:B---3--:R-:W-:-:S04]  /*0410*/  UISETP.NE.U32.AND UP0, UPT, UR4, URZ, UPT ;  /* 0x000000ff0400728c */ /* 0x008fc8000bf05070 */
[----:B------:R-:W-:-:S04]  /*0420*/  UISETP.NE.AND.EX UP0, UPT, UR5, URZ, UPT, UP0 ;  /* 0x000000ff0500728c */ /* 0x000fc8000bf05300 */
[----:B------:R-:W-:-:S04]  /*0430*/  UISETP.EQ.OR.EX UP2, UPT, UR9, URZ, !UP0, UP1 ;  /* 0x000000ff0900728c */ /* 0x000fc8000c742710 */
[----:B------:R-:W-:-:S06]  /*0440*/  UP2UR UR4, UPR, URZ, 0x4 ;  /* 0x00000004ff047883 */ /* 0x000fcc0008000000 */
[----:B------:R-:W-:Y:S01]  /*0450*/  MOV R83, UR4 ;  /* 0x0000000400537c02 */ /* 0x000fe20008000f00 */
[----:B------:R-:W-:Y:S06]  /*0460*/  BRA.U !UP2, `(.L_x_8) ;  /* 0x000000010a207547 */ /* 0x000fec000b800000 */
[----:B------:R-:W-:Y:S01]  /*0470*/  UISETP.NE.U32.AND UP1, UPT, UR8, URZ, UPT ;  /* 0x000000ff0800728c */ /* 0x000fe2000bf25070 */
[----:B-----5:R-:W-:Y:S01]  /*0480*/  FSETP.NEU.AND P0, PT, R41, RZ, PT ;  /* 0x000000ff2900720b */ /* 0x020fe20003f0d000 */
[----:B------:R-:W-:Y:S02]  /*0490*/  USEL UR4, URZ, 0xffffffff, UP0 ;  /* 0xffffffffff047887 */ /* 0x000fe40008000000 */
[----:B------:R-:W-:-:S10]  /*04a0*/  UISETP.NE.AND.EX UP1, UPT, UR9, URZ, UPT, UP1 ;  /* 0x000000ff0900728c */ /* 0x000fd4000bf25310 */
[----:B------:R-:W-:Y:S01]  /*04b0*/  VOTEU.ANY UP0, P0 ;  /* 0x0000000000ff7886 */ /* 0x000fe20000000100 */
[----:B------:R-:W-:-:S04]  /*04c0*/  @!UP1 USEL UR4, URZ, 0xffffffff, UP0 ;  /* 0xffffffffff049887 */ /* 0x000fc80008000000 */
[----:B------:R-:W-:-:S04]  /*04d0*/  ULOP3.LUT UR4, UR4, 0x1, URZ, 0xc0, !UPT ;  /* 0x0000000104047892 */ /* 0x000fc8000f8ec0ff */
[----:B------:R-:W-:-:S11]  /*04e0*/  UISETP.NE.U32.AND UP3, UPT, UR4, 0x1, UPT ;  /* 0x000000010400788c */ /* 0x000fd6000bf65070 */
.L_x_8:
[----:B-1----:R-:W1:Y:S01]  /*04f0*/  SHFL.IDX PT, R2, R81, RZ, 0x1f ;  /* 0x00001fff51027589 */ /* 0x002e6200000e0000 */
[----:B------:R-:W-:-:S04]  /*0500*/  UISETP.NE.AND UP0, UPT, UR17, 0x2, UPT ;  /* 0x000000021100788c */ /* 0x000fc8000bf05270 */
[----:B------:R-:W-:Y:S01]  /*0510*/  USEL UR43, URZ, 0x1, UP0 ;  /* 0x00000001ff2b7887 */ /* 0x000fe20008000000 */
[----:B-1----:R-:W-:-:S13]  /*0520*/  ISETP.NE.AND P0, PT, R2, RZ, PT ;  /* 0x000000ff0200720c */ /* 0x002fda0003f05270 */
[----:B------:R-:W-:Y:S05]  /*0530*/  @P0 BRA `(.L_x_9) ;  /* 0x0000000000500947 */ /* 0x000fea0003800000 */
[----:B------:R-:W1:Y:S01]  /*0540*/  S2UR UR4, SR_CgaCtaId ;  /* 0x00000000000479c3 */ /* 0x000e620000008800 */
[----:B------:R-:W-:Y:S01]  /*0550*/  UMOV UR5, 0x400 ;  /* 0x0000040000057882 */ /* 0x000fe20000000000 */
[----:B------:R-:W-:Y:S01]  /*0560*/  UMOV UR8, 0x1 ;  /* 0x0000000100087882 */ /* 0x000fe20000000000 */
[----:B------:R-:W-:Y:S01]  /*0570*/  UMOV UR6, 0x2 ;  /* 0x0000000200067882 */ /* 0x000fe20000000000 */
[----:B------:R-:W-:-:S04]  /*0580*/  UIADD3 UR8, UPT, UPT, -UR8, 0x100000, URZ ;  /* 0x0010000008087890 */ /* 0x000fc8000fffe1ff */
[----:B------:R-:W-:Y:S02]  /*0590*/  USHF.L.U32 UR9, UR8, 0xb, URZ ;  /* 0x0000000b08097899 */ /* 0x000fe400080006ff */
[----:B------:R-:W-:Y:S02]  /*05a0*/  USHF.L.U32 UR8, UR8, 0x1, URZ ;  /* 0x0000000108087899 */ /* 0x000fe400080006ff */
[----:B------:R-:W-:-:S04]  /*05b0*/  UIADD3 UR6, UPT, UPT, -UR6, 0x100000, URZ ;  /* 0x0010000006067890 */ /* 0x000fc8000fffe1ff */
[----:B------:R-:W-:Y:S02]  /*05c0*/  USHF.L.U32 UR7, UR6, 0xb, URZ ;  /* 0x0000000b06077899 */ /* 0x000fe400080006ff */
[----:B------:R-:W-:Y:S01]  /*05d0*/  USHF.L.U32 UR6, UR6, 0x1, URZ ;  /* 0x0000000106067899 */ /* 0x000fe200080006ff */
[----:B------:R-:W-:Y:S01]  /*05e0*/  ELECT P0, URZ, PT ;  /* 0x0000000000ff782f */ /* 0x000fe20003800000 */
[----:B-1----:R-:W-:Y:S01]  /*05f0*/  ULEA UR4, UR4, UR5, 0x18 ;  /* 0x0000000504047291 */ /* 0x002fe2000f8ec0ff */
[----:B------:R-:W1:Y:S11]  /*0600*/  FENCE.VIEW.ASYNC.S ;  /* 0x00000000000073c6 */ /* 0x000e760000000000 */
[----:B-1----:R1:W3:Y:S01]  /*0610*/  SYNCS.EXCH.64 URZ, [UR4], UR8 ;  /* 0x0000000804ff75b2 */ /* 0x0022e20008000100 */
[----:B------:R1:W4:Y:S01]  /*0620*/  SYNCS.EXCH.64 URZ, [UR4+0x18], UR6 ;  /* 0x0000180604ff75b2 */ /* 0x0003220008000100 */
[----:B------:R1:W1:Y:S01]  /*0630*/  SYNCS.EXCH.64 URZ, [UR4+0x8], UR8 ;  /* 0x0000080804ff75b2 */ /* 0x0002620008000100 */
[----:B------:R1:W1:Y:S01]  /*0640*/  SYNCS.EXCH.64 URZ, [UR4+0x20], UR6 ;  /* 0x0000200604ff75b2 */ /* 0x0002620008000100 */
[----:B------:R1:W1:Y:S01]  /*0650*/  SYNCS.EXCH.64 URZ, [UR4+0x10], UR8 ;  /* 0x0000100804ff75b2 */ /* 0x0002620008000100 */
[----:B------:R1:W1:Y:S01]  /*0660*/  SYNCS.EXCH.64 URZ, [UR4+0x28], UR6 ;  /* 0x0000280604ff75b2 */ /* 0x0002620008000100 */
[----:B------:R-:W-:Y:S01]  /*0670*/  NOP ;  /* 0x0000000000007918 */ /* 0x000fe20000000000 */
.L_x_9:
[----:B------:R-:W2:Y:S01]  /*0680*/  SHFL.IDX PT, R2, R81, RZ, 0x1f ;  /* 0x00001fff51027589 */ /* 0x000ea200000e0000 */
[----:B------:R-:W-:Y:S01]  /*0690*/  NOP ;  /* 0x0000000000007918 */ /* 0x000fe20000000000 */
[----:B--2---:R-:W-:-:S13]  /*06a0*/  ISETP.NE.AND P0, PT, R2, 0x1, PT ;  /* 0x000000010200780c */ /* 0x004fda0003f05270 */
[----:B------:R-:W-:Y:S05]  /*06b0*/  @P0 BRA `(.L_x_10) ;  /* 0x0000000000580947 */ /* 0x000fea0003800000 */
[----:B-1----:R-:W1:Y:S01]  /*06c0*/  S2UR UR4, SR_CgaCtaId ;  /* 0x00000000000479c3 */ /* 0x002e620000008800 */
        /* <DEDUP_REMOVED lines=12> */
[----:B-1----:R2:W1:Y:S01]  /*0790*/  SYNCS.EXCH.64 URZ, [UR4+0x30], UR8 ;  /* 0x0000300804ff75b2 */ /* 0x0024620008000100 */
[----:B------:R2:W1:Y:S01]  /*07a0*/  SYNCS.EXCH.64 URZ, [UR4+0x50], UR6 ;  /* 0x0000500604ff75b2 */ /* 0x0004620008000100 */
[----:B------:R2:W1:Y:S01]  /*07b0*/  SYNCS.EXCH.64 URZ, [UR4+0x38], UR8 ;  /* 0x0000380804ff75b2 */ /* 0x0004620008000100 */
[----:B------:R2:W1:Y:S01]  /*07c0*/  SYNCS.EXCH.64 URZ, [UR4+0x58], UR6 ;  /* 0x0000580604ff75b2 */ /* 0x0004620008000100 */
[----:B------:R2:W1:Y:S01]  /*07d0*/  SYNCS.EXCH.64 URZ, [UR4+0x40], UR8 ;  /* 0x0000400804ff75b2 */ /* 0x0004620008000100 */
[----:B------:R2:W1:Y:S01]  /*07e0*/  SYNCS.EXCH.64 URZ, [UR4+0x60], UR6 ;  /* 0x0000600604ff75b2 */ /* 0x0004620008000100 */
[----:B------:R2:W1:Y:S01]  /*07f0*/  SYNCS.EXCH.64 URZ, [UR4+0x48], UR8 ;  /* 0x0000480804ff75b2 */ /* 0x0004620008000100 */
[----:B------:R2:W1:Y:S02]  /*0800*/  SYNCS.EXCH.64 URZ, [UR4+0x68], UR6 ;  /* 0x0000680604ff75b2 */ /* 0x0004640008000100 */
[----:B--2---:R-:W-:Y:S01]  /*0810*/  NOP ;  /* 0x0000000000007918 */ /* 0x004fe20000000000 */
.L_x_10:
[----:B------:R-:W2:Y:S01]  /*0820*/  SHFL.IDX PT, R2, R81, RZ, 0x1f ;  /* 0x00001fff51027589 */ /* 0x000ea200000e0000 */
[----:B------:R-:W-:Y:S01]  /*0830*/  NOP ;  /* 0x0000000000007918 */ /* 0x000fe20000000000 */
[----:B--2---:R-:W-:-:S13]  /*0840*/  ISETP.NE.AND P0, PT, R2, 0x3, PT ;  /* 0x000000030200780c */ /* 0x004fda0003f05270 */
[----:B------:R-:W-:Y:S05]  /*0850*/  @P0 BRA `(.L_x_11) ;  /* 0x0000000000300947 */ /* 0x000fea0003800000 */
[----:B-1----:R-:W1:Y:S01]  /*0860*/  S2UR UR6, SR_CgaCtaId ;  /* 0x00000000000679c3 */ /* 0x002e620000008800 */
[----:B------:R-:W-:Y:S01]  /*0870*/  UMOV UR4, 0x400 ;  /* 0x0000040000047882 */ /* 0x000fe20000000000 */
[----:B------:R-:W-:Y:S01]  /*0880*/  UMOV UR5, 0x20 ;  /* 0x0000002000057882 */ /* 0x000fe20000000000 */
[----:B------:R-:W-:Y:S01]  /*0890*/  ELECT P0, URZ, PT ;  /* 0x0000000000ff782f */ /* 0x000fe20003800000 */
[----:B-1----:R-:W-:Y:S02]  /*08a0*/  ULEA UR6, UR6, UR4, 0x18 ;  /* 0x0000000406067291 */ /* 0x002fe4000f8ec0ff */
[----:B------:R-:W-:-:S04]  /*08b0*/  UIADD3 UR4, UPT, UPT, -UR5, 0x100000, URZ ;  /* 0x0010000005047890 */ /* 0x000fc8000fffe1ff */
[----:B------:R-:W-:Y:S02]  /*08c0*/  USHF.L.U32 UR5, UR4, 0xb, URZ ;  /* 0x0000000b04057899 */ /* 0x000fe400080006ff */
[----:B------:R-:W-:Y:S01]  /*08d0*/  USHF.L.U32 UR4, UR4, 0x1, URZ ;  /* 0x0000000104047899 */ /* 0x000fe200080006ff */
[----:B------:R-:W1:Y:S11]  /*08e0*/  FENCE.VIEW.ASYNC.S ;  /* 0x00000000000073c6 */ /* 0x000e760000000000 */
[----:B-1----:R2:W1:Y:S01]  /*08f0*/  SYNCS.EXCH.64 URZ, [UR6+0x70], UR4 ;  /* 0x0000700406ff75b2 */ /* 0x0024620008000100 */
[----:B------:R2:W1:Y:S02]  /*0900*/  SYNCS.EXCH.64 URZ, [UR6+0x78], UR4 ;  /* 0x0000780406ff75b2 */ /* 0x0004640008000100 */
[----:B--2---:R-:W-:Y:S01]  /*0910*/  NOP ;  /* 0x0000000000007918 */ /* 0x004fe20000000000 */
.L_x_11:
[----:B------:R-:W2:Y:S01]  /*0920*/  SHFL.IDX PT, R2, R81, RZ, 0x1f ;  /* 0x00001fff51027589 */ /* 0x000ea200000e0000 */
[----:B------:R-:W-:Y:S01]  /*0930*/  NOP ;  /* 0x0000000000007918 */ /* 0x000fe20000000000 */
[----:B--2---:R-:W-:-:S13]  /*0940*/  ISETP.NE.AND P0, PT, R2, 0x4, PT ;  /* 0x000000040200780c */ /* 0x004fda0003f05270 */
[----:B------:R-:W-:Y:S05]  /*0950*/  @P0 BRA `(.L_x_12) ;  /* 0x00000000004c0947 */ /* 0x000fea0003800000 */
[----:B-1----:R-:W1:Y:S01]  /*0960*/  S2UR UR6, SR_CgaCtaId ;  /* 0x00000000000679c3 */ /* 0x002e620000008800 */
[----:B------:R-:W-:Y:S01]  /*0970*/  UMOV UR4, 0x1e0 ;  /* 0x000001e000047882 */ /* 0x000fe20000000000 */
[----:B------:R-:W-:Y:S01]  /*0980*/  UMOV UR5, 0x400 ;  /* 0x0000040000057882 */ /* 0x000fe20000000000 */
[----:B------:R-:W-:Y:S01]  /*0990*/  USEL UR4, UR4, 0x1a0, UP3 ;  /* 0x000001a004047887 */ /* 0x000fe20009800000 */
[----:B------:R-:W-:Y:S01]  /*09a0*/  UMOV UR8, 0x1 ;  /* 0x0000000100087882 */ /* 0x000fe20000000000 */
[----:B------:R-:W-:Y:S01]  /*09b0*/  ELECT P0, URZ, PT ;  /* 0x0000000000ff782f */ /* 0x000fe20003800000 */
[----:B------:R-:W-:-:S04]  /*09c0*/  UIADD3 UR8, UPT, UPT, -UR8, 0x100000, URZ ;  /* 0x0010000008087890 */ /* 0x000fc8000fffe1ff */
[----:B------:R-:W-:Y:S02]  /*09d0*/  USHF.L.U32 UR9, UR8, 0xb, URZ ;  /* 0x0000000b08097899 */ /* 0x000fe400080006ff */
[----:B------:R-:W-:Y:S02]  /*09e0*/  USHF.L.U32 UR8, UR8, 0x1, URZ ;  /* 0x0000000108087899 */ /* 0x000fe400080006ff */
[----:B-1----:R-:W-:Y:S02]  /*09f0*/  ULEA UR6, UR6, UR5, 0x18 ;  /* 0x0000000506067291 */ /* 0x002fe4000f8ec0ff */
[----:B------:R-:W-:-:S04]  /*0a00*/  UIADD3 UR4, UPT, UPT, -UR4, 0x100000, URZ ;  /* 0x0010000004047890 */ /* 0x000fc8000fffe1ff */
[----:B------:R-:W-:Y:S02]  /*0a10*/  USHF.L.U32 UR5, UR4, 0xb, URZ ;  /* 0x0000000b04057899 */ /* 0x000fe400080006ff */
[----:B------:R-:W-:Y:S01]  /*0a20*/  USHF.L.U32 UR4, UR4, 0x1, URZ ;  /* 0x0000000104047899 */ /* 0x000fe200080006ff */
[----:B------:R-:W1:Y:S03]  /*0a30*/  FENCE.VIEW.ASYNC.S ;  /* 0x00000000000073c6 */ /* 0x000e660000000000 */
[----:B-1----:R2:W1:Y:S08]  /*0a40*/  SYNCS.EXCH.64 URZ, [UR6+0x80], UR8 ;  /* 0x0000800806ff75b2 */ /* 0x0024700008000100 */
[----:B------:R2:W1:Y:S01]  /*0a50*/  SYNCS.EXCH.64 URZ, [UR6+0x90], UR4 ;  /* 0x0000900406ff75b2 */ /* 0x0004620008000100 */
[----:B------:R2:W1:Y:S01]  /*0a60*/  SYNCS.EXCH.64 URZ, [UR6+0x88], UR8 ;  /* 0x0000880806ff75b2 */ /* 0x0004620008000100 */
[----:B------:R2:W1:Y:S02]  /*0a70*/  SYNCS.EXCH.64 URZ, [UR6+0x98], UR4 ;  /* 0x0000980406ff75b2 */ /* 0x0004640008000100 */
[----:B--2---:R-:W-:Y:S01]  /*0a80*/  NOP ;  /* 0x0000000000007918 */ /* 0x004fe20000000000 */
.L_x_12:
        /* <DEDUP_REMOVED lines=26> */
.L_x_13:
[----:B------:R-:W2:Y:S01]  /*0c30*/  SHFL.IDX PT, R2, R81, RZ, 0x1f ;  /* 0x00001fff51027589 */ /* 0x000ea200000e0000 */
[----:B------:R-:W1:Y:S01]  /*0c40*/  S2UR UR47, SR_CgaCtaId ;  /* 0x00000000002f79c3 */ /* 0x000e620000008800 */
[----:B------:R-:W-:Y:S01]  /*0c50*/  NOP ;  /* 0x0000000000007918 */ /* 0x000fe20000000000 */
[----:B--2---:R-:W-:-:S13]  /*0c60*/  ISETP.NE.AND P0, PT, R2, 0x3, PT ;  /* 0x000000030200780c */ /* 0x004fda0003f05270 */
[----:B-1----:R-:W-:Y:S05]  /*0c70*/  @P0 BRA `(.L_x_14) ;  /* 0x0000000000340947 */ /* 0x002fea0003800000 */
[----:B------:R-:W-:Y:S01]  /*0c80*/  UMOV UR4, 0x400 ;  /* 0x0000040000047882 */ /* 0x000fe20000000000 */
[----:B------:R-:W-:Y:S01]  /*0c90*/  UMOV UR6, 0x20 ;  /* 0x0000002000067882 */ /* 0x000fe20000000000 */
[----:B------:R-:W-:Y:S02]  /*0ca0*/  ULEA UR4, UR47, UR4, 0x18 ;  /* 0x000000042f047291 */ /* 0x000fe4000f8ec0ff */
[----:B------:R-:W-:-:S04]  /*0cb0*/  UIADD3 UR6, UPT, UPT, -UR6, 0x100000, URZ ;  /* 0x0010000006067890 */ /* 0x000fc8000fffe1ff */
[----:B------:R-:W-:Y:S02]  /*0cc0*/  USHF.L.U32 UR7, UR6, 0xb, URZ ;  /* 0x0000000b06077899 */ /* 0x000fe400080006ff */
[----:B------:R-:W-:Y:S01]  /*0cd0*/  USHF.L.U32 UR6, UR6, 0x1, URZ ;  /* 0x0000000106067899 */ /* 0x000fe200080006ff */
[----:B------:R-:W-:Y:S01]  /*0ce0*/  ELECT P0, URZ, PT ;  /* 0x0000000000ff782f */ /* 0x000fe20003800000 */
[----:B------:R-:W1:Y:S10]  /*0cf0*/  FENCE.VIEW.ASYNC.S ;  /* 0x00000000000073c6 */ /* 0x000e740000000000 */
[----:B-1----:R1:W2:Y:S01]  /*0d00*/  SYNCS.EXCH.64 URZ, [UR4+0xe0], UR6 ;  /* 0x0000e00604ff75b2 */ /* 0x0022a20008000100 */
[----:B------:R1:W1:Y:S01]  /*0d10*/  SYNCS.EXCH.64 URZ, [UR4+0xf0], UR6 ;  /* 0x0000f00604ff75b2 */ /* 0x0002620008000100 */
[----:B------:R1:W1:Y:S01]  /*0d20*/  SYNCS.EXCH.64 URZ, [UR4+0xe8], UR6 ;  /* 0x0000e80604ff75b2 */ /* 0x0002620008000100 */
[----:B------:R1:W1:Y:S01]  /*0d30*/  SYNCS.EXCH.64 URZ, [UR4+0xf8], UR6 ;  /* 0x0000f80604ff75b2 */ /* 0x0002620008000100 */
[----:B------:R-:W-:Y:S01]  /*0d40*/  NOP ;  /* 0x0000000000007918 */ /* 0x000fe20000000000 */
.L_x_14:
[----:B-1----:R-:W1:Y:S01]  /*0d50*/  LDCU UR4, c[0x0][0x36c] ;  /* 0x00006d80ff0477ac */ /* 0x002e620008000800 */
[----:B------:R-:W-:Y:S01]  /*0d60*/  ISETP.NE.OR P3, PT, R0, 0x2, !P3 ;  /* 0x000000020000780c */ /* 0x000fe20005f65670 */
[----:B------:R-:W-:Y:S01]  /*0d70*/  NOP ;  /* 0x0000000000007918 */ /* 0x000fe20000000000 */
[----:B------:R-:W-:Y:S01]  /*0d80*/  LOP3.LUT R0, R94, 0x1f, RZ, 0xc0, !PT ;  /* 0x0000001f5e007812 */ /* 0x000fe200078ec0ff */
[----:B------:R-:W-:Y:S02]  /*0d90*/  UISETP.NE.AND UP4, UPT, UR17, URZ, UPT ;  /* 0x000000ff1100728c */ /* 0x000fe4000bf85270 */
[----:B-1----:R-:W-:-:S09]  /*0da0*/  UISETP.EQ.U32.AND UP5, UPT, UR4, 0x1, UPT ;  /* 0x000000010400788c */ /* 0x002fd2000bfa2070 */
[----:B------:R-:W-:Y:S05]  /*0db0*/  BRA.U !UP5, `(.L_x_15) ;  /* 0x000000010d087547 */ /* 0x000fea000b800000 */
[----:B--234-:R-:W-:Y:S01]  /*0dc0*/  UCGABAR_ARV ;  /* 0x00000000000079c7 */ /* 0x01cfe20008000000 */
[----:B------:R-:W-:Y:S05]  /*0dd0*/  BRA `(.L_x_16) ;  /* 0x0000000000047947 */ /* 0x000fea0003800000 */
.L_x_15:
[----:B--234-:R-:W-:Y:S01]  /*0de0*/  NOP ;  /* 0x0000000000007918 */ /* 0x01cfe20000000000 */
.L_x_16:
[----:B------:R-:W1:Y:S01]  /*0df0*/  S2UR UR7, SR_CTAID.X ;  /* 0x00000000000779c3 */ /* 0x000e620000002500 */
[----:B------:R-:W-:-:S05]  /*0e00*/  CS2R.32 R82, SR_CgaSize ;  /* 0x0000000000527805 */ /* 0x000fca0000008a00 */
[----:B------:R-:W-:-:S05]  /*0e10*/  IMAD R82, R82, -0xa0, RZ ;  /* 0xffffff6052527824 */ /* 0x000fca00078e02ff */
[----:B------:R-:W-:-:S14]  /*0e20*/  R2UR UR5, R82 ;  /* 0x00000000520572ca */ /* 0x000fdc00000e0000 */
[----:B------:R-:W2:Y:S01]  /*0e30*/  LDCU UR5, c[0x0][UR5+0x2b0] ;  /* 0x00005600050577ac */ /* 0x000ea20008000800 */
[----:B------:R-:W-:-:S05]  /*0e40*/  CS2R.32 R82, SR_CgaSize ;  /* 0x0000000000527805 */ /* 0x000fca0000008a00 */
[----:B------:R-:W-:-:S05]  /*0e50*/  IMAD R82, R82, -0xa0, RZ ;  /* 0xffffff6052527824 */ /* 0x000fca00078e02ff */
[----:B------:R-:W-:-:S14]  /*0e60*/  R2UR UR4, R82 ;  /* 0x00000000520472ca */ /* 0x000fdc00000e0000 */
[----:B------:R-:W3:Y:S01]  /*0e70*/  LDCU UR4, c[0x0][UR4+0x2b4] ;  /* 0x00005680040477ac */ /* 0x000ee20008000800 */
[----:B------:R-:W4:Y:S01]  /*0e80*/  S2UR UR8, SR_CTAID.Y ;  /* 0x00000000000879c3 */ /* 0x000f220000002600 */
[----:B------:R-:W-:-:S05]  /*0e90*/  CS2R.32 R82, SR_CgaSize ;  /* 0x0000000000527805 */ /* 0x000fca0000008a00 */
[----:B------:R-:W-:-:S05]  /*0ea0*/  IMAD R82, R82, -0xa0, RZ ;  /* 0xffffff6052527824 */ /* 0x000fca00078e02ff */
[----:B------:R-:W-:-:S14]  /*0eb0*/  R2UR UR9, R82 ;  /* 0x00000000520972ca */ /* 0x000fdc00000e0000 */
[----:B------:R-:W3:Y:S01]  /*0ec0*/  LDCU UR9, c[0x0][UR9+0x2a0] ;  /* 0x00005400090977ac */ /* 0x000ee20008000800 */
[----:B------:R-:W3:Y:S01]  /*0ed0*/  LDCU UR21, c[0x0][0xb24] ;  /* 0x00016480ff1577ac */ /* 0x000ee20008000800 */
[----:B------:R-:W1:Y:S01]  /*0ee0*/  S2UR UR36, SR_CTAID.Z ;  /* 0x00000000002479c3 */ /* 0x000e620000002700 */
[----:B------:R-:W-:-:S05]  /*0ef0*/  CS2R.32 R82, SR_CgaSize ;  /* 0x0000000000527805 */ /* 0x000fca0000008a00 */
[----:B------:R-:W-:-:S05]  /*0f00*/  IMAD R82, R82, -0xa0, RZ ;  /* 0xffffff6052527824 */ /* 0x000fca00078e02ff */
[----:B------:R-:W-:-:S14]  /*0f10*/  R2UR UR63, R82 ;  /* 0x00000000523f72ca */ /* 0x000fdc00000e0000 */
[----:B------:R-:W3:Y:S01]  /*0f20*/  LDCU UR63, c[0x0][UR63+0x2a4] ;  /* 0x000054803f3f77ac */ /* 0x000ee20008000800 */
[----:B------:R-:W3:Y:S01]  /*0f30*/  LDCU UR42, c[0x0][0xb24] ;  /* 0x00016480ff2a77ac */ /* 0x000ee20008000800 */
[----:B-1----:R-:W-:Y:S01]  /*0f40*/  I2FP.F32.U32 R3, UR7 ;  /* 0x0000000700037c45 */ /* 0x002fe20008201000 */
[----:B------:R-:W1:Y:S04]  /*0f50*/  LDCU UR27, c[0x0][0xb30] ;  /* 0x00016600ff1b77ac */ /* 0x000e680008000800 */
[----:B--2---:R-:W-:Y:S01]  /*0f60*/  FMUL R3, R3, UR5 ;  /* 0x0000000503037c20 */ /* 0x004fe20008400000 */
[----:B------:R-:W-:Y:S01]  /*0f70*/  USHF.L.U32 UR29, UR47, 0xc, URZ ;  /* 0x0000000c2f1d7899 */ /* 0x000fe200080006ff */
[----:B----4-:R-:W-:Y:S01]  /*0f80*/  I2FP.F32.U32 R2, UR8 ;  /* 0x0000000800027c45 */ /* 0x010fe20008201000 */
[----:B---3--:R-:W-:-:S03]  /*0f90*/  UISETP.GE.AND UP2, UPT, UR21, 0x1, UPT ;  /* 0x000000011500788c */ /* 0x008fc6000bf46270 */
[----:B------:R-:W2:Y:S01]  /*0fa0*/  F2I.U32.TRUNC.NTZ R3, R3 ;  /* 0x0000000300037305 */ /* 0x000ea2000020f000 */
[----:B------:R-:W-:Y:S01]  /*0fb0*/  UMOV UR16, UR7 ;  /* 0x0000000700107c82 */ /* 0x000fe20008000000 */
[----:B------:R-:W-:Y:S01]  /*0fc0*/  FMUL R2, R2, UR4 ;  /* 0x0000000402027c20 */ /* 0x000fe20008400000 */
[----:B------:R-:W-:-:S05]  /*0fd0*/  UMOV UR20, UR8 ;  /* 0x0000000800147c82 */ /* 0x000fca0008000000 */
[----:B------:R-:W3:Y:S01]  /*0fe0*/  F2I.U32.TRUNC.NTZ R2, R2 ;  /* 0x0000000200027305 */ /* 0x000ee2000020f000 */
[----:B--2---:R-:W-:Y:S02]  /*0ff0*/  R2UR UR4, R3 ;  /* 0x00000000030472ca */ /* 0x004fe400000e0000 */
[----:B---3--:R-:W-:Y:S02]  /*1000*/  R2UR UR6, R2 ;  /* 0x00000000020672ca */ /* 0x008fe400000e0000 */
[----:B------:R-:W-:-:S09]  /*1010*/  PRMT R2, RZ, 0x7610, R2 ;  /* 0x00007610ff027816 */ /* 0x000fd20000000002 */
[----:B------:R-:W-:-:S04]  /*1020*/  UIADD3 UR5, UPT, UPT, -UR4, URZ, URZ ;  /* 0x000000ff04057290 */ /* 0x000fc8000fffe1ff */
[----:B------:R-:W-:Y:S02]  /*1030*/  UIMAD UR5, UR9, UR5, UR7 ;  /* 0x00000005090572a4 */ /* 0x000fe4000f8e0207 */
[----:B------:R-:W-:-:S04]  /*1040*/  UIADD3 UR4, UPT, UPT, -UR6, URZ, URZ ;  /* 0x000000ff06047290 */ /* 0x000fc8000fffe1ff */
[----:B------:R-:W-:Y:S01]  /*1050*/  IMAD.U32 R82, RZ, RZ, UR5 ;  /* 0x00000005ff527e24 */ /* 0x000fe2000f8e00ff */
[----:B------:R-:W-:Y:S01]  /*1060*/  UIMAD UR63, UR63, UR4, UR8 ;  /* 0x000000043f3f72a4 */ /* 0x000fe2000f8e0208 */
[----:B-1----:R-:W-:Y:S11]  /*1070*/  BRA.U UP4, `(.L_x_17) ;  /* 0x0000000104287547 */ /* 0x002ff6000b800000 */
[----:B------:R-:W-:Y:S01]  /*1080*/  R2UR UR4, R82 ;  /* 0x00000000520472ca */ /* 0x000fe200000e0000 */
[----:B------:R-:W-:Y:S02]  /*1090*/  UISETP.NE.AND UP0, UPT, UR63, URZ, UPT ;  /* 0x000000ff3f00728c */ /* 0x000fe4000bf05270 */
[----:B------:R-:W-:-:S10]  /*10a0*/  UISETP.NE.AND UP1, UPT, UR63, 0x1, UPT ;  /* 0x000000013f00788c */ /* 0x000fd4000bf25270 */
[----:B------:R-:W-:-:S04]  /*10b0*/  UISETP.EQ.OR UP0, UPT, UR4, URZ, !UP0 ;  /* 0x000000ff0400728c */ /* 0x000fc8000c702670 */
[----:B------:R-:W-:Y:S02]  /*10c0*/  USEL UR5, URZ, 0x1, !UP0 ;  /* 0x00000001ff057887 */ /* 0x000fe4000c000000 */
[----:B------:R-:W-:Y:S02]  /*10d0*/  UISETP.NE.AND UP0, UPT, UR4, URZ, UPT ;  /* 0x000000ff0400728c */ /* 0x000fe4000bf05270 */
[----:B------:R-:W-:-:S04]  /*10e0*/  USEL UR4, URZ, 0x2, UP1 ;  /* 0x00000002ff047887 */ /* 0x000fc80008800000 */
[----:B------:R-:W-:-:S04]  /*10f0*/  USEL UR4, UR4, 0x2, UP0 ;  /* 0x0000000204047887 */ /* 0x000fc80008000000 */
[----:B------:R-:W-:-:S06]  /*1100*/  UIADD3 UR4, UPT, UPT, UR5, UR4, URZ ;  /* 0x0000000405047290 */ /* 0x000fcc000fffe0ff */
[----:B------:R-:W-:Y:S02]  /*1110*/  MOV R2, UR4 ;  /* 0x0000000400027c02 */ /* 0x000fe40008000f00 */
.L_x_17:
[----:B------:R-:W-:Y:S05]  /*1120*/  BRA.U !UP2, `(.L_x_18) ;  /* 0x000000010ad47547 */ /* 0x000fea000b800000 */
[----:B------:R-:W1:Y:S01]  /*1130*/  LDCU.128 UR12, c[0x0][0xb10] ;  /* 0x00016200ff0c77ac */ /* 0x000e620008000c00 */
[----:B------:R-:W2:Y:S01]  /*1140*/  LDCU UR6, c[0x0][0x370] ;  /* 0x00006e00ff0677ac */ /* 0x000ea20008000800 */
[----:B------:R-:W3:Y:S01]  /*1150*/  LDCU UR5, c[0x0][0x374] ;  /* 0x00006e80ff0577ac */ /* 0x000ee20008000800 */
[----:B------:R-:W4:Y:S01]  /*1160*/  LDCU UR26, c[0x0][0xb0c] ;  /* 0x00016180ff1a77ac */ /* 0x000f220008000800 */
[----:B------:R-:W4:Y:S01]  /*1170*/  LDCU UR4, c[0x0][0xb20] ;  /* 0x00016400ff0477ac */ /* 0x000f220008000800 */
[----:B------:R-:W4:Y:S01]  /*1180*/  LDCU.64 UR8, c[0x0][0xb28] ;  /* 0x00016500ff0877ac */ /* 0x000f220008000a00 */
[----:B-1----:R-:W-:Y:S02]  /*1190*/  UISETP.NE.AND UP0, UPT, UR14, 0x1, UPT ;  /* 0x000000010e00788c */ /* 0x002fe4000bf05270 */
[----:B---3--:R-:W-:Y:S02]  /*11a0*/  UIMAD.WIDE.U32 UR10, UR5, UR15, URZ ;  /* 0x0000000f050a72a5 */ /* 0x008fe4000f8e00ff */
[----:B--2---:R-:W-:-:S02]  /*11b0*/  UIMAD.WIDE.U32 UR22, UR6, UR12, URZ ;  /* 0x0000000c061672a5 */ /* 0x004fc4000f8e00ff */
[----:B----4-:R-:W-:Y:S02]  /*11c0*/  UISETP.NE.AND UP1, UPT, UR26, 0x1, UPT ;  /* 0x000000011a00788c */ /* 0x010fe4000bf25270 */
[----:B------:R-:W-:Y:S01]  /*11d0*/  UISETP.NE.AND UP2, UPT, UR21, 0x1, UPT ;  /* 0x000000011500788c */ /* 0x000fe2000bf45270 */
[----:B------:R-:W-:Y:S02]  /*11e0*/  UMOV UR10, UR11 ;  /* 0x0000000b000a7c82 */ /* 0x000fe40008000000 */
[----:B------:R-:W-:Y:S01]  /*11f0*/  UMOV UR22, UR23 ;  /* 0x0000001700167c82 */ /* 0x000fe20008000000 */
[----:B------:R-:W-:Y:S02]  /*1200*/  @UP0 USHF.R.U32.HI UR5, URZ, UR4, UR10 ;  /* 0x00000004ff050299 */ /* 0x000fe4000801160a */
[----:B------:R-:W-:Y:S02]  /*1210*/  UIMAD.WIDE.U32 UR24, UR20, UR15, URZ ;  /* 0x0000000f141872a5 */ /* 0x000fe4000f8e00ff */
[----:B------:R-:W-:-:S02]  /*1220*/  UIMAD.WIDE.U32 UR10, UR5, UR8, URZ ;  /* 0x00000008050a72a5 */ /* 0x000fc4000f8e00ff */
[----:B------:R-:W-:Y:S02]  /*1230*/  @UP1 USHF.R.U32.HI UR6, URZ, UR13, UR22 ;  /* 0x0000000dff061299 */ /* 0x000fe40008011616 */
[----:B------:R-:W-:Y:S02]  /*1240*/  UIMAD.WIDE.U32 UR18, UR16, UR12, URZ ;  /* 0x0000000c101272a5 */ /* 0x000fe4000f8e00ff */
[----:B------:R-:W-:Y:S01]  /*1250*/  UIMAD.WIDE.U32 UR22, UR6, UR8, URZ ;  /* 0x00000008061672a5 */ /* 0x000fe2000f8e00ff */
[----:B------:R-:W-:Y:S01]  /*1260*/  UMOV UR24, UR25 ;  /* 0x0000001900187c82 */ /* 0x000fe20008000000 */
[----:B------:R-:W-:Y:S01]  /*1270*/  UMOV UR10, UR11 ;  /* 0x0000000b000a7c82 */ /* 0x000fe20008000000 */
[----:B------:R-:W-:Y:S02]  /*1280*/  USHF.R.U32.HI UR24, URZ, UR4, UR24 ;  /* 0x00000004ff187299 */ /* 0x000fe40008011618 */
[----:B------:R-:W-:Y:S02]  /*1290*/  @UP2 USHF.R.U32.HI UR5, URZ, UR9, UR10 ;  /* 0x00000009ff052299 */ /* 0x000fe4000801160a */
[----:B------:R-:W-:Y:S01]  /*12a0*/  UMOV UR7, UR23 ;  /* 0x0000001700077c82 */ /* 0x000fe20008000000 */
[----:B------:R-:W-:Y:S01]  /*12b0*/  UMOV UR18, UR19 ;  /* 0x0000001300127c82 */ /* 0x000fe20008000000 */
[----:B------:R-:W-:-:S02]  /*12c0*/  @UP2 USHF.R.U32.HI UR6, URZ, UR9, UR7 ;  /* 0x00000009ff062299 */ /* 0x000fc40008011607 */
[----:B------:R-:W-:Y:S02]  /*12d0*/  USHF.R.U32.HI UR13, URZ, UR13, UR18 ;  /* 0x0000000dff0d7299 */ /* 0x000fe40008011612 */
[----:B------:R-:W-:Y:S02]  /*12e0*/  USEL UR4, UR20, UR24, !UP0 ;  /* 0x0000001814047287 */ /* 0x000fe4000c000000 */
[----:B------:R-:W-:Y:S02]  /*12f0*/  UIMAD UR7, UR5, UR21, URZ ;  /* 0x00000015050772a4 */ /* 0x000fe4000f8e02ff */
[----:B------:R-:W-:Y:S02]  /*1300*/  USEL UR5, UR16, UR13, !UP1 ;  /* 0x0000000d10057287 */ /* 0x000fe4000c800000 */
[----:B------:R-:W-:Y:S02]  /*1310*/  UIMAD UR12, UR6, UR21, URZ ;  /* 0x00000015060c72a4 */ /* 0x000fe4000f8e02ff */
[----:B------:R-:W-:-:S02]  /*1320*/  UISETP.GE.AND UP0, UPT, UR4, UR7, UPT ;  /* 0x000000070400728c */ /* 0x000fc4000bf06270 */
[----:B------:R-:W-:Y:S02]  /*1330*/  UIMAD.WIDE.U32 UR10, UR4, UR8, URZ ;  /* 0x00000008040a72a5 */ /* 0x000fe4000f8e00ff */
[----:B------:R-:W-:Y:S02]  /*1340*/  UISETP.GE.OR UP0, UPT, UR5, UR12, UP0 ;  /* 0x0000000c0500728c */ /* 0x000fe40008706670 */
[----:B------:R-:W-:Y:S02]  /*1350*/  UIMAD.WIDE.U32 UR12, UR5, UR8, URZ ;  /* 0x00000008050c72a5 */ /* 0x000fe4000f8e00ff */
[----:B------:R-:W-:Y:S01]  /*1360*/  UIADD3 UR10, UPT, UPT, -UR4, URZ, URZ ;  /* 0x000000ff040a7290 */ /* 0x000fe2000fffe1ff */
[----:B------:R-:W-:Y:S01]  /*1370*/  UMOV UR8, UR11 ;  /* 0x0000000b00087c82 */ /* 0x000fe20008000000 */
[----:B------:R-:W-:Y:S02]  /*1380*/  UIADD3 UR11, UPT, UPT, -UR5, URZ, URZ ;  /* 0x000000ff050b7290 */ /* 0x000fe4000fffe1ff */
[----:B------:R-:W-:-:S03]  /*1390*/  USHF.R.U32.HI UR8, URZ, UR9, UR8 ;  /* 0x00000009ff087299 */ /* 0x000fc60008011608 */
[----:B------:R-:W-:Y:S01]  /*13a0*/  @!UP0 UMOV UR7, UR13 ;  /* 0x0000000d00078c82 */ /* 0x000fe20008000000 */
[----:B------:R-:W-:Y:S02]  /*13b0*/  UIMAD UR20, UR14, UR10, UR20 ;  /* 0x0000000a0e1472a4 */ /* 0x000fe4000f8e0214 */
[----:B------:R-:W-:Y:S02]  /*13c0*/  USEL UR8, UR4, UR8, !UP2 ;  /* 0x0000000804087287 */ /* 0x000fe4000d000000 */
[----:B------:R-:W-:Y:S02]  /*13d0*/  @!UP0 USHF.R.U32.HI UR7, URZ, UR9, UR7 ;  /* 0x00000009ff078299 */ /* 0x000fe40008011607 */
[----:B------:R-:W-:Y:S02]  /*13e0*/  UIADD3 UR9, UPT, UPT, -UR8, URZ, URZ ;  /* 0x000000ff08097290 */ /* 0x000fe4000fffe1ff */
[----:B------:R-:W-:Y:S02]  /*13f0*/  @!UP0 USEL UR7, UR5, UR7, !UP2 ;  /* 0x0000000705078287 */ /* 0x000fe4000d000000 */
[----:B------:R-:W-:-:S02]  /*1400*/  UIMAD UR9, UR21, UR9, UR4 ;  /* 0x00000009150972a4 */ /* 0x000fc4000f8e0204 */
[----:B------:R-:W-:Y:S02]  /*1410*/  @!UP0 UIADD3 UR8, UPT, UPT, UR8, -UR7, URZ ;  /* 0x8000000708088290 */ /* 0x000fe4000fffe0ff */
[----:B------:R-:W-:Y:S02]  /*1420*/  @!UP0 UIMAD UR6, UR9, UR6, UR7 ;  /* 0x00000006090682a4 */ /* 0x000fe4000f8e0207 */
[----:B------:R-:W-:Y:S02]  /*1430*/  @!UP0 UIMAD UR4, UR8, UR21, UR5 ;  /* 0x00000015080482a4 */ /* 0x000fe4000f8e0205 */
[----:B------:R-:W-:Y:S02]  /*1440*/  UIMAD UR16, UR26, UR11, UR16 ;  /* 0x0000000b1a1072a4 */ /* 0x000fe4000f8e0210 */
[----:B------:R-:W-:Y:S01]  /*1450*/  UIMAD UR20, UR4, UR14, UR20 ;  /* 0x0000000e041472a4 */ /* 0x000fe2000f8e0214 */
[----:B------:R-:W-:Y:S02]  /*1460*/  @!UP0 UMOV UR5, UR6 ;  /* 0x0000000600058c82 */ /* 0x000fe40008000000 */
[----:B------:R-:W-:-:S12]  /*1470*/  UIMAD UR16, UR5, UR26, UR16 ;  /* 0x0000001a051072a4 */ /* 0x000fd8000f8e0210 */
.L_x_18:
[----:B------:R-:W-:Y:S02]  /*1480*/  UISETP.NE.AND UP1, UPT, UR27, 0x1, UPT ;  /* 0x000000011b00788c */ /* 0x000fe4000bf25270 */
[----:B------:R-:W-:Y:S02]  /*1490*/  UISETP.NE.AND UP0, UPT, UR17, 0x2, UPT ;  /* 0x000000021100788c */ /* 0x000fe4000bf05270 */
[----:B------:R-:W-:-:S05]  /*14a0*/  ULOP3.LUT UR29, UR29, 0x1000, URZ, 0xc0, !UPT ;  /* 0x000010001d1d7892 */ /* 0x000fca000f8ec0ff */
[----:B------:R-:W-:Y:S07]  /*14b0*/  BRA.U UP1, `(.L_x_19) ;  /* 0x0000000101447547 */ /* 0x000fee000b800000 */
[----:B------:R-:W1:Y:S01]  /*14c0*/  LDCU.128 UR8, c[0x0][0xb10] ;  /* 0x00016200ff0877ac */ /* 0x000e620008000c00 */
[----:B------:R-:W2:Y:S01]  /*14d0*/  LDCU UR12, c[0x0][0xb0c] ;  /* 0x00016180ff0c77ac */ /* 0x000ea20008000800 */
[----:B------:R-:W3:Y:S01]  /*14e0*/  LDCU UR13, c[0x0][0xb20] ;  /* 0x00016400ff0d77ac */ /* 0x000ee20008000800 */
[----:B-1----:R-:W-:Y:S02]  /*14f0*/  UIMAD.WIDE.U32 UR6, UR16, UR8, URZ ;  /* 0x00000008100672a5 */ /* 0x002fe4000f8e00ff */
[----:B------:R-:W-:Y:S02]  /*1500*/  UIMAD.WIDE.U32 UR4, UR20, UR11, URZ ;  /* 0x0000000b140472a5 */ /* 0x000fe4000f8e00ff */
[----:B--2---:R-:W-:Y:S02]  /*1510*/  UISETP.NE.AND UP2, UPT, UR12, 0x1, UPT ;  /* 0x000000010c00788c */ /* 0x004fe4000bf45270 */
[----:B------:R-:W-:Y:S01]  /*1520*/  UISETP.NE.AND UP1, UPT, UR10, 0x1, UPT ;  /* 0x000000010a00788c */ /* 0x000fe2000bf25270 */
[----:B------:R-:W-:-:S02]  /*1530*/  UMOV UR6, UR7 ;  /* 0x0000000700067c82 */ /* 0x000fc40008000000 */
[----:B------:R-:W-:Y:S01]  /*1540*/  UMOV UR4, UR5 ;  /* 0x0000000500047c82 */ /* 0x000fe20008000000 */
[----:B------:R-:W-:Y:S02]  /*1550*/  USHF.R.U32.HI UR6, URZ, UR9, UR6 ;  /* 0x00000009ff067299 */ /* 0x000fe40008011606 */
[----:B---3--:R-:W-:Y:S02]  /*1560*/  USHF.R.U32.HI UR4, URZ, UR13, UR4 ;  /* 0x0000000dff047299 */ /* 0x008fe40008011604 */
[----:B------:R-:W-:Y:S02]  /*1570*/  USEL UR5, UR16, UR6, !UP2 ;  /* 0x0000000610057287 */ /* 0x000fe4000d000000 */
[----:B------:R-:W-:-:S04]  /*1580*/  USEL UR4, UR20, UR4, !UP1 ;  /* 0x0000000414047287 */ /* 0x000fc8000c800000 */
[----:B------:R-:W-:Y:S02]  /*1590*/  UIADD3 UR6, UPT, UPT, UR5, -UR4, URZ ;  /* 0x8000000405067290 */ /* 0x000fe4000fffe0ff */
[----:B------:R-:W-:Y:S02]  /*15a0*/  UIADD3 UR4, UPT, UPT, -UR5, UR4, URZ ;  /* 0x0000000405047290 */ /* 0x000fe4000fffe1ff */
[----:B------:R-:W-:Y:S02]  /*15b0*/  UIMAD UR20, UR6, UR10, UR20 ;  /* 0x0000000a061472a4 */ /* 0x000fe4000f8e0214 */
[----:B------:R-:W-:-:S12]  /*15c0*/  UIMAD UR16, UR4, UR12, UR16 ;  /* 0x0000000c041072a4 */ /* 0x000fd8000f8e0210 */
.L_x_19:
[----:B------:R-:W-:Y:S05]  /*15d0*/  BRA.U !UP5, `(.L_x_20) ;  /* 0x000000010d0c7547 */ /* 0x000fea000b800000 */
[----:B------:R-:W-:Y:S01]  /*15e0*/  UCGABAR_WAIT ;  /* 0x0000000000007dc7 */ /* 0x000fe20008000000 */
[----:B------:R-:W-:Y:S01]  /*15f0*/  CCTL.IVALL ;  /* 0x00000000ff00798f */ /* 0x000fe20002000000 */
[----:B------:R-:W-:Y:S05]  /*1600*/  BRA `(.L_x_21) ;  /* 0x0000000000047947 */ /* 0x000fea0003800000 */
.L_x_20:
[----:B------:R-:W-:Y:S06]  /*1610*/  BAR.SYNC.DEFER_BLOCKING 0x0 ;  /* 0x0000000000007b1d */ /* 0x000fec0000010000 */
.L_x_21:
[----:B------:R-:W-:Y:S05]  /*1620*/  BRA.U UP0, `(.L_x_22) ;  /* 0x0000001500047547 */ /* 0x000fea000b800000 */
[----:B------:R-:W1:Y:S01]  /*1630*/  LDCU UR6, c[0x0][0x38c] ;  /* 0x00007180ff0677ac */ /* 0x000e620008000800 */
[----:B------:R-:W-:Y:S01]  /*1640*/  PLOP3.LUT P1, PT, PT, PT, UP3, 0x80, 0x8 ;  /* 0x000000000008781c */ /* 0x000fe20003f2f038 */
[----:B------:R-:W-:Y:S01]  /*1650*/  IMAD.MOV.U32 R12, RZ, RZ, 0x1 ;  /* 0x00000001ff0c7424 */ /* 0x000fe200078e00ff */
[----:B------:R-:W-:Y:S01]  /*1660*/  ISETP.EQ.OR P2, PT, R0, RZ, P3 ;  /* 0x000000ff0000720c */ /* 0x000fe20001f42670 */
[----:B------:R-:W-:Y:S01]  /*1670*/  UISETP.NE.AND UP1, UPT, UR17, URZ, UPT ;  /* 0x000000ff1100728c */ /* 0x000fe2000bf25270 */
[----:B------:R-:W-:Y:S02]  /*1680*/  PLOP3.LUT P1, PT, P1, PT, PT, 0x8, 0x80 ;  /* 0x000000000080781c */ /* 0x000fe40000f2e170 */
[----:B------:R-:W-:Y:S01]  /*1690*/  CS2R R10, SRZ ;  /* 0x00000000000a7805 */ /* 0x000fe2000001ff00 */
[----:B------:R-:W-:Y:S01]  /*16a0*/  IMAD.MOV.U32 R9, RZ, RZ, RZ ;  /* 0x000000ffff097224 */ /* 0x000fe200078e00ff */
[----:B------:R-:W2:Y:S01]  /*16b0*/  LDCU UR45, c[0x0][0x370] ;  /* 0x00006e00ff2d77ac */ /* 0x000ea20008000800 */
[----:B------:R-:W-:Y:S01]  /*16c0*/  IMAD.MOV.U32 R8, RZ, RZ, 0x1 ;  /* 0x00000001ff087424 */ /* 0x000fe200078e00ff */
[----:B------:R-:W3:Y:S01]  /*16d0*/  LDCU.64 UR40, c[0x0][0x348] ;  /* 0x00006900ff2877ac */ /* 0x000ee20008000a00 */
[----:B------:R-:W-:-:S02]  /*16e0*/  USHF.R.U32.HI UR50, URZ, 0x6, UR29 ;  /* 0x00000006ff327899 */ /* 0x000fc4000801161d */
[----:B-1----:R-:W-:Y:S02]  /*16f0*/  UIADD3 UR5, UPT, UPT, UR6, 0x7f, URZ ;  /* 0x0000007f06057890 */ /* 0x002fe4000fffe0ff */
[----:B------:R-:W-:Y:S02]  /*1700*/  UIADD3 UR51, UPT, UPT, UR6, 0xfe, URZ ;  /* 0x000000fe06337890 */ /* 0x000fe4000fffe0ff */
[----:B------:R-:W-:Y:S01]  /*1710*/  USHF.R.S32.HI UR4, URZ, 0x1f, UR5 ;  /* 0x0000001fff047899 */ /* 0x000fe20008011405 */
[----:B------:R-:W1:Y:S03]  /*1720*/  LDCU UR44, c[0x0][0x374] ;  /* 0x00006e80ff2c77ac */ /* 0x000e660008000800 */
[----:B------:R-:W-:Y:S02]  /*1730*/  ULEA.HI UR4, UR4, UR5, URZ, 0x7 ;  /* 0x0000000504047291 */ /* 0x000fe4000f8f38ff */
[----:B------:R-:W-:-:S02]  /*1740*/  USEL UR31, UR43, 0x2, UP1 ;  /* 0x000000022b1f7887 */ /* 0x000fc40008800000 */
[----:B------:R-:W-:Y:S02]  /*1750*/  USHF.R.S32.HI UR48, URZ, 0x7, UR4 ;  /* 0x00000007ff307899 */ /* 0x000fe40008011404 */
[----:B------:R-:W-:Y:S02]  /*1760*/  UIADD3 UR4, UPT, UPT, UR6, -0x1, URZ ;  /* 0xffffffff06047890 */ /* 0x000fe4000fffe0ff */
[----:B------:R-:W-:Y:S02]  /*1770*/  UISETP.LT.U32.AND UP0, UPT, UR48, 0x3, UPT ;  /* 0x000000033000788c */ /* 0x000fe4000bf01070 */
[----:B------:R-:W-:Y:S02]  /*1780*/  UISETP.GE.U32.AND UP2, UPT, UR4, -0xff, UPT ;  /* 0xffffff010400788c */ /* 0x000fe4000bf46070 */
[----:B------:R-:W-:Y:S01]  /*1790*/  USEL UR46, UR48, 0x3, UP0 ;  /* 0x00000003302e7887 */ /* 0x000fe20008000000 */
[----:B------:R-:W-:-:S03]  /*17a0*/  UMOV UR23, URZ ;  /* 0x000000ff00177c82 */ /* 0x000fc60008000000 */
[----:B------:R-:W-:Y:S02]  /*17b0*/  UIADD3 UR30, UPT, UPT, UR46, -0x1, URZ ;  /* 0xffffffff2e1e7890 */ /* 0x000fe4000fffe0ff */
[----:B------:R-:W-:-:S03]  /*17c0*/  UIADD3 UR49, UPT, UPT, UR48, -UR46, URZ ;  /* 0x8000002e30317290 */ /* 0x000fc6000fffe0ff */
[----:B------:R-:W-:-:S04]  /*17d0*/  @UP2 UIADD3 UR30, UPT, UPT, UR46, URZ, URZ ;  /* 0x000000ff2e1e2290 */ /* 0x000fc8000fffe0ff */
[----:B-123--:R-:W-:-:S12]  /*17e0*/  UIADD3 UR30, UPT, UPT, UR30, 0x1, URZ ;  /* 0x000000011e1e7890 */ /* 0x00efd8000fffe0ff */
.L_x_42:
[----:B------:R-:W-:Y:S01]  /*17f0*/  UISETP.NE.AND UP0, UPT, UR47, URZ, UPT ;  /* 0x000000ff2f00728c */ /* 0x000fe2000bf05270 */
[----:B-1----:R-:W1:Y:S08]  /*1800*/  S2UR UR47, SR_CgaCtaId ;  /* 0x00000000002f79c3 */ /* 0x002e700000008800 */
[----:B------:R-:W-:Y:S05]  /*1810*/  BRA.U UP0, `(.L_x_23) ;  /* 0x0000000100347547 */ /* 0x000fea000b800000 */
[----:B------:R-:W2:Y:S01]  /*1820*/  S2R R0, SR_CgaCtaId ;  /* 0x0000000000007919 */ /* 0x000ea20000008800 */
[----:B------:R-:W-:Y:S02]  /*1830*/  MOV R3, 0x400 ;  /* 0x0000040000037802 */ /* 0x000fe40000000f00 */
[----:B------:R-:W-:Y:S02]  /*1840*/  SHF.L.U32 R2, R8, 0x1f, RZ ;  /* 0x0000001f08027819 */ /* 0x000fe400000006ff */
[----:B--2---:R-:W-:-:S05]  /*1850*/  LEA R0, R0, R3, 0x18 ;  /* 0x0000000300007211 */ /* 0x004fca00078ec0ff */
[----:B------:R-:W-:-:S04]  /*1860*/  IMAD R3, R9, 0x8, R0 ;  /* 0x0000000809037824 */ /* 0x000fc800078e0200 */
[----:B------:R-:W2:Y:S02]  /*1870*/  SYNCS.PHASECHK.TRANS64.TRYWAIT P0, [R3+URZ+0xf0], R2 ;  /* 0x0000f002030075a7 */ /* 0x000ea400080011ff */
[----:B--2---:R-:W-:Y:S05]  /*1880*/  @!P0 BRA `(.L_x_24) ;  /* 0x0000007c00808947 */ /* 0x004fea0003800000 */
.L_x_137:
[----:B------:R-:W-:Y:S01]  /*1890*/  VIADD R9, R9, 0x1 ;  /* 0x0000000109097836 */ /* 0x000fe20000000000 */
[----:B------:R2:W-:Y:S04]  /*18a0*/  SYNCS.ARRIVE.TRANS64.A1T0 RZ, [R3+URZ+0xe0], RZ ;  /* 0x0000e0ff03ff79a7 */ /* 0x0005e800081000ff */
[----:B------:R-:W-:-:S04]  /*18b0*/  ISETP.NE.AND P0, PT, R9, 0x2, PT ;  /* 0x000000020900780c */ /* 0x000fc80003f05270 */
[----:B------:R-:W-:Y:S02]  /*18c0*/  SEL R9, R9, RZ, P0 ;  /* 0x000000ff09097207 */ /* 0x000fe40000000000 */
[----:B--2---:R-:W-:-:S04]  /*18d0*/  SEL R3, RZ, 0x1, P0 ;  /* 0x00000001ff037807 */ /* 0x004fc80000000000 */
[----:B------:R-:W-:-:S07]  /*18e0*/  LOP3.LUT R8, R8, R3, RZ, 0x3c, !PT ;  /* 0x0000000308087212 */ /* 0x000fce00078e3cff */
.L_x_23:
[----:B------:R-:W-:Y:S01]  /*18f0*/  UMOV UR21, 0x400 ;  /* 0x0000040000157882 */ /* 0x000fe20000000000 */
[----:B------:R-:W-:Y:S01]  /*1900*/  SHF.L.U32 R0, R12, 0x1f, RZ ;  /* 0x0000001f0c007819 */ /* 0x000fe200000006ff */
[----:B-1----:R-:W-:Y:S02]  /*1910*/  ULEA UR21, UR47, UR21, 0x18 ;  /* 0x000000152f157291 */ /* 0x002fe4000f8ec0ff */
[----:B------:R-:W-:Y:S02]  /*1920*/  UISETP.GE.U32.AND UP0, UPT, UR51, 0xff, UPT ;  /* 0x000000ff3300788c */ /* 0x000fe4000bf06070 */
[----:B------:R-:W-:Y:S02]  /*1930*/  ULEA UR4, UR23, UR21, 0x3 ;  /* 0x0000001517047291 */ /* 0x000fe4000f8e18ff */
[----:B------:R-:W-:Y:S02]  /*1940*/  USHF.L.U32 UR19, UR20, 0x7, URZ ;  /* 0x0000000714137899 */ /* 0x000fe400080006ff */
[----:B------:R-:W-:Y:S01]  /*1950*/  ULEA UR35, UR16, UR50, 0x7 ;  /* 0x0000003210237291 */ /* 0x000fe2000f8e38ff */
[----:B------:R-:W-:-:S04]  /*1960*/  UMOV UR13, URZ ;  /* 0x000000ff000d7c82 */ /* 0x000fc80008000000 */
[----:B------:R1:W2:Y:S01]  /*1970*/  SYNCS.PHASECHK.TRANS64.TRYWAIT P0, [UR4+0x18], R0 ;  /* 0x00001800ff0075a7 */ /* 0x0002a20008001104 */
[----:B------:R-:W-:Y:S06]  /*1980*/  BRA.U !UP0, `(.L_x_25) ;  /* 0x0000000108f47547 */ /* 0x000fec000b800000 */
[----:B------:R-:W-:Y:S01]  /*1990*/  UMOV UR22, URZ ;  /* 0x000000ff00167c82 */ /* 0x000fe20008000000 */
[----:B------:R-:W-:-:S05]  /*19a0*/  UMOV UR4, UR23 ;  /* 0x0000001700047c82 */ /* 0x000fca0008000000 */
.L_x_31:
[----:B------:R-:W-:Y:S01]  /*19b0*/  ULEA UR33, UR4, UR21, 0x3 ;  /* 0x0000001504217291 */ /* 0x000fe2000f8e18ff */
[----:B--2---:R-:W-:Y:S01]  /*19c0*/  @!P3 MOV R2, 0x10000 ;  /* 0x000100000002b802 */ /* 0x004fe20000000f00 */
[----:B--2-4-:R-:W-:Y:S10]  /*19d0*/  @P0 BRA `(.L_x_26) ;  /* 0x00000000000c0947 */ /* 0x014ff40003800000 */
[----:B------:R-:W-:-:S04]  /*19e0*/  SHF.L.U32 R3, R12, 0x1f, RZ ;  /* 0x0000001f0c037819 */ /* 0x000fc800000006ff */
[----:B------:R-:W2:Y:S02]  /*19f0*/  SYNCS.PHASECHK.TRANS64.TRYWAIT P0, [UR33+0x18], R3 ;  /* 0x00001803ff0075a7 */ /* 0x000ea40008001121 */
[----:B--2---:R-:W-:Y:S05]  /*1a00*/  @!P0 BRA `(.L_x_27) ;  /* 0x0000007c00348947 */ /* 0x004fea0003800000 */
.L_x_26:
[----:B------:R2:W-:Y:S01]  /*1a10*/  @!P3 SYNCS.ARRIVE.TRANS64 RZ, [UR33], R2 ;  /* 0x00000002ffffb9a7 */ /* 0x0005e20008000021 */
[----:B------:R-:W-:-:S04]  /*1a20*/  ULOP3.LUT UR5, UR31, 0x2, URZ, 0xfc, !UPT ;  /* 0x000000021f057892 */ /* 0x000fc8000f8efcff */
[----:B------:R-:W-:-:S09]  /*1a30*/  UISETP.NE.AND UP0, UPT, UR5, 0x2, UPT ;  /* 0x000000020500788c */ /* 0x000fd2000bf05270 */
[----:B------:R-:W-:Y:S05]  /*1a40*/  BRA.U UP0, `(.L_x_28) ;  /* 0x0000000100047547 */ /* 0x000fea000b800000 */
[----:B------:R-:W-:Y:S05]  /*1a50*/  BPT.TRAP 0x1 ;  /* 0x000000040000795c */ /* 0x000fea0000300000 */
.L_x_28:
[----:B------:R-:W-:Y:S04]  /*1a60*/  BSSY.RECONVERGENT B0, `(.L_x_29) ;  /* 0x0000003000007945 */ /* 0x000fe80003800200 */
[----:B------:R-:W-:Y:S05]  /*1a70*/  @P2 BRA `(.L_x_30) ;  /* 0x0000000000042947 */ /* 0x000fea0003800000 */
[----:B------:R-:W-:Y:S05]  /*1a80*/  BPT.TRAP 0x1 ;  /* 0x000000040000795c */ /* 0x000fea0000300000 */
.L_x_30:
[----:B------:R-:W-:Y:S05]  /*1a90*/  BSYNC.RECONVERGENT B0 ;  /* 0x0000000000007941 */ /* 0x000fea0003800200 */
.L_x_29:
[----:B------:R-:W-:Y:S02]  /*1aa0*/  UIADD3 UR5, UPT, UPT, UR4, 0x1, URZ ;  /* 0x0000000104057890 */ /* 0x000fe4000fffe0ff */
[----:B------:R-:W-:Y:S02]  /*1ab0*/  USHF.L.U32 UR4, UR4, 0xf, URZ ;  /* 0x0000000f04047899 */ /* 0x000fe400080006ff */
[----:B------:R-:W-:Y:S02]  /*1ac0*/  UISETP.NE.AND UP0, UPT, UR5, 0x3, UPT ;  /* 0x000000030500788c */ /* 0x000fe4000bf05270 */
[----:B------:R-:W-:Y:S02]  /*1ad0*/  ULEA UR24, UR29, UR4, 0x1 ;  /* 0x000000041d187291 */ /* 0x000fe4000f8e08ff */
[----:B------:R-:W-:Y:S02]  /*1ae0*/  USEL UR6, URZ, 0x1, UP0 ;  /* 0x00000001ff067887 */ /* 0x000fe40008000000 */
[----:B------:R-:W-:-:S02]  /*1af0*/  USEL UR23, UR5, URZ, UP0 ;  /* 0x000000ff05177287 */ /* 0x000fc40008000000 */
[----:B------:R-:W-:Y:S02]  /*1b00*/  UIADD3 UR24, UPT, UPT, UR21, UR24, URZ ;  /* 0x0000001815187290 */ /* 0x000fe4000fffe0ff */
[----:B------:R-:W-:Y:S01]  /*1b10*/  LOP3.LUT R12, R12, UR6, RZ, 0x3c, !PT ;  /* 0x000000060c0c7c12 */ /* 0x000fe2000f8e3cff */
[----:B------:R-:W-:Y:S02]  /*1b20*/  UIADD3 UR6, UP1, UPT, UR40, 0x80, URZ ;  /* 0x0000008028067890 */ /* 0x000fe4000ff3e0ff */
[----:B------:R-:W-:Y:S01]  /*1b30*/  ULEA UR5, UR23, UR21, 0x3 ;  /* 0x0000001517057291 */ /* 0x000fe2000f8e18ff */
[----:B-1----:R-:W-:Y:S01]  /*1b40*/  SHF.L.U32 R0, R12, 0x1f, RZ ;  /* 0x0000001f0c007819 */ /* 0x002fe200000006ff */
[----:B------:R-:W-:Y:S02]  /*1b50*/  USHF.L.U32 UR34, UR22, 0x7, URZ ;  /* 0x0000000716227899 */ /* 0x000fe400080006ff */
[----:B------:R-:W-:Y:S02]  /*1b60*/  UIADD3 UR14, UP0, UPT, UR40, 0x180, URZ ;  /* 0x00000180280e7890 */ /* 0x000fe4000ff1e0ff */
[----:B------:R-:W-:-:S02]  /*1b70*/  UIADD3 UR4, UPT, UPT, UR21, UR4, URZ ;  /* 0x0000000415047290 */ /* 0x000fc4000fffe0ff */
[----:B------:R-:W-:Y:S01]  /*1b80*/  UIADD3.X UR7, UPT, UPT, URZ, UR41, URZ, UP1, !UPT ;  /* 0x00000029ff077290 */ /* 0x000fe20008ffe4ff */
[----:B------:R3:W4:Y:S01]  /*1b90*/  SYNCS.PHASECHK.TRANS64.TRYWAIT P0, [UR5+0x18], R0 ;  /* 0x00001800ff0075a7 */ /* 0x0007220008001105 */
[----:B------:R-:W-:Y:S02]  /*1ba0*/  UIADD3 UR32, UPT, UPT, UR24, 0x8400, URZ ;  /* 0x0000840018207890 */ /* 0x000fe4000fffe0ff */
[----:B------:R-:W-:Y:S02]  /*1bb0*/  UIADD3 UR26, UPT, UPT, UR34, 0x40, URZ ;  /* 0x00000040221a7890 */ /* 0x000fe4000fffe0ff */
[----:B------:R-:W-:Y:S02]  /*1bc0*/  UIADD3 UR24, UPT, UPT, UR24, 0xc400, URZ ;  /* 0x0000c40018187890 */ /* 0x000fe4000fffe0ff */
[----:B------:R-:W-:Y:S02]  /*1bd0*/  UIADD3.X UR15, UPT, UPT, URZ, UR41, URZ, UP0, !UPT ;  /* 0x00000029ff0f7290 */ /* 0x000fe400087fe4ff */
[----:B------:R-:W-:-:S02]  /*1be0*/  UIADD3 UR16, UPT, UPT, UR4, 0x20400, URZ ;  /* 0x0002040004107890 */ /* 0x000fc4000fffe0ff */
[----:B------:R-:W-:Y:S01]  /*1bf0*/  UIADD3 UR8, UPT, UPT, UR4, 0x24400, URZ ;  /* 0x0002440004087890 */ /* 0x000fe2000fffe0ff */
[----:B------:R-:W-:Y:S01]  /*1c00*/  UMOV UR5, 0x30000 ;  /* 0x0003000000057882 */ /* 0x000fe20000000000 */
[----:B------:R-:W-:Y:S01]  /*1c10*/  UMOV UR38, 0x0 ;  /* 0x0000000000267882 */ /* 0x000fe20000000000 */
[----:B------:R-:W-:Y:S01]  /*1c20*/  UMOV UR39, 0x10000000 ;  /* 0x1000000000277882 */ /* 0x000fe20000000000 */
[----:B------:R-:W-:Y:S01]  /*1c30*/  UMOV UR25, UR33 ;  /* 0x0000002100197c82 */ /* 0x000fe20008000000 */
[----:B------:R-:W-:Y:S01]  /*1c40*/  UMOV UR27, UR35 ;  /* 0x00000023001b7c82 */ /* 0x000fe20008000000 */
[----:B------:R-:W-:Y:S01]  /*1c50*/  UMOV UR28, UR36 ;  /* 0x00000024001c7c82 */ /* 0x000fe20008000000 */
[----:B------:R-:W-:Y:S01]  /*1c60*/  UMOV UR17, UR33 ;  /* 0x0000002100117c82 */ /* 0x000fe20008000000 */
[----:B------:R-:W-:Y:S01]  /*1c70*/  UMOV UR20, UR36 ;  /* 0x0000002400147c82 */ /* 0x000fe20008000000 */
[----:B------:R-:W-:Y:S01]  /*1c80*/  UMOV UR18, UR34 ;  /* 0x0000002200127c82 */ /* 0x000fe20008000000 */
[----:B------:R3:W-:Y:S01]  /*1c90*/  UTMALDG.3D.MULTICAST [UR32], [UR6], UR5, desc[UR38] ;  /* 0x00002620060073b4 */ /* 0x0007e20008011805 */
[----:B------:R-:W-:Y:S01]  /*1ca0*/  UMOV UR11, UR19 ;  /* 0x00000013000b7c82 */ /* 0x000fe20008000000 */
[----:B------:R-:W-:Y:S01]  /*1cb0*/  UMOV UR12, UR36 ;  /* 0x00000024000c7c82 */ /* 0x000fe20008000000 */
[----:B------:R-:W-:Y:S01]  /*1cc0*/  UMOV UR9, UR33 ;  /* 0x0000002100097c82 */ /* 0x000fe20008000000 */
[----:B------:R-:W-:Y:S01]  /*1cd0*/  UMOV UR10, UR26 ;  /* 0x0000001a000a7c82 */ /* 0x000fe20008000000 */
[----:B------:R-:W-:Y:S01]  /*1ce0*/  UIADD3 UR22, UPT, UPT, UR22, 0x1, URZ ;  /* 0x0000000116167890 */ /* 0x000fe2000fffe0ff */
[----:B------:R-:W-:Y:S01]  /*1cf0*/  UMOV UR13, UR30 ;  /* 0x0000001e000d7c82 */ /* 0x000fe20008000000 */
[----:B------:R3:W-:Y:S02]  /*1d00*/  UTMALDG.3D.MULTICAST [UR24], [UR6], UR5, desc[UR38] ;  /* 0x00002618060073b4 */ /* 0x0007e40008011805 */
[----:B------:R-:W-:Y:S01]  /*1d10*/  UISETP.NE.AND UP0, UPT, UR22, UR30, UPT ;  /* 0x0000001e1600728c */ /* 0x000fe2000bf05270 */
[----:B------:R-:W-:Y:S01]  /*1d20*/  UMOV UR4, UR23 ;  /* 0x0000001700047c82 */ /* 0x000fe20008000000 */
[----:B------:R3:W-:Y:S01]  /*1d30*/  UTMALDG.3D [UR16], [UR14], desc[UR38] ;  /* 0x000026100e0075b4 */ /* 0x0007e20008011000 */
[----:B------:R3:W-:Y:S06]  /*1d40*/  UTMALDG.3D [UR8], [UR14], desc[UR38] ;  /* 0x000026080e0075b4 */ /* 0x0007ec0008011000 */
[----:B---3--:R-:W-:Y:S05]  /*1d50*/  BRA.U UP0, `(.L_x_31) ;  /* 0xfffffffd00147547 */ /* 0x008fea000b83ffff */
.L_x_25:
[----:B------:R-:W-:Y:S01]  /*1d60*/  ULEA UR4, UR23, UR21, 0x3 ;  /* 0x0000001517047291 */ /* 0x000fe2000f8e18ff */
[----:B-1----:R-:W-:Y:S01]  /*1d70*/  SHF.L.U32 R0, R12, 0x1f, RZ ;  /* 0x0000001f0c007819 */ /* 0x002fe200000006ff */
[----:B------:R-:W-:Y:S01]  /*1d80*/  @!P1 SYNCS.ARRIVE.TRANS64.A1T0 RZ, [UR21+0x78], RZ ;  /* 0x000078ffffff99a7 */ /* 0x000fe20008100015 */
[----:B------:R-:W-:-:S06]  /*1d90*/  UISETP.GT.AND UP0, UPT, UR48, UR46, UPT ;  /* 0x0000002e3000728c */ /* 0x000fcc000bf04270 */
[----:B--2-4-:R1:W2:Y:S03]  /*1da0*/  SYNCS.PHASECHK.TRANS64.TRYWAIT P0, [UR4+0x18], R0 ;  /* 0x00001800ff0075a7 */ /* 0x0142a60008001104 */
[----:B------:R-:W-:Y:S05]  /*1db0*/  BRA.U !UP0, `(.L_x_32) ;  /* 0x0000000108f07547 */ /* 0x000fea000b800000 */
[----:B------:R-:W-:Y:S01]  /*1dc0*/  UIADD3 UR14, UPT, UPT, UR49, UR13, URZ ;  /* 0x0000000d310e7290 */ /* 0x000fe2000fffe0ff */
[----:B------:R-:W-:-:S11]  /*1dd0*/  UMOV UR4, UR23 ;  /* 0x0000001700047c82 */ /* 0x000fd60008000000 */
.L_x_38:
[----:B------:R-:W-:Y:S01]  /*1de0*/  ULEA UR33, UR4, UR21, 0x3 ;  /* 0x0000001504217291 */ /* 0x000fe2000f8e18ff */
[----:B--2---:R-:W-:Y:S01]  /*1df0*/  @!P3 MOV R2, 0x10000 ;  /* 0x000100000002b802 */ /* 0x004fe20000000f00 */
[----:B--2-4-:R-:W-:Y:S10]  /*1e00*/  @P0 BRA `(.L_x_33) ;  /* 0x00000000000c0947 */ /* 0x014ff40003800000 */
[----:B------:R-:W-:-:S04]  /*1e10*/  SHF.L.U32 R3, R12, 0x1f, RZ ;  /* 0x0000001f0c037819 */ /* 0x000fc800000006ff */
[----:B------:R-:W2:Y:S02]  /*1e20*/  SYNCS.PHASECHK.TRANS64.TRYWAIT P0, [UR33+0x18], R3 ;  /* 0x00001803ff0075a7 */ /* 0x000ea40008001121 */
[----:B--2---:R-:W-:Y:S05]  /*1e30*/  @!P0 BRA `(.L_x_34) ;  /* 0x0000007800408947 */ /* 0x004fea0003800000 */
.L_x_33:
[----:B------:R2:W-:Y:S01]  /*1e40*/  @!P3 SYNCS.ARRIVE.TRANS64 RZ, [UR33], R2 ;  /* 0x00000002ffffb9a7 */ /* 0x0005e20008000021 */
[----:B------:R-:W-:-:S04]  /*1e50*/  ULOP3.LUT UR5, UR31, 0x2, URZ, 0xfc, !UPT ;  /* 0x000000021f057892 */ /* 0x000fc8000f8efcff */
[----:B------:R-:W-:-:S09]  /*1e60*/  UISETP.NE.AND UP0, UPT, UR5, 0x2, UPT ;  /* 0x000000020500788c */ /* 0x000fd2000bf05270 */
[----:B------:R-:W-:Y:S05]  /*1e70*/  BRA.U UP0, `(.L_x_35) ;  /* 0x0000000100047547 */ /* 0x000fea000b800000 */
[----:B------:R-:W-:Y:S05]  /*1e80*/  BPT.TRAP 0x1 ;  /* 0x000000040000795c */ /* 0x000fea0000300000 */
.L_x_35:
[----:B------:R-:W-:Y:S04]  /*1e90*/  BSSY.RECONVERGENT B0, `(.L_x_36) ;  /* 0x0000003000007945 */ /* 0x000fe80003800200 */
[----:B------:R-:W-:Y:S05]  /*1ea0*/  @P2 BRA `(.L_x_37) ;  /* 0x0000000000042947 */ /* 0x000fea0003800000 */
[----:B------:R-:W-:Y:S05]  /*1eb0*/  BPT.TRAP 0x1 ;  /* 0x000000040000795c */ /* 0x000fea0000300000 */
.L_x_37:
[----:B------:R-:W-:Y:S05]  /*1ec0*/  BSYNC.RECONVERGENT B0 ;  /* 0x0000000000007941 */ /* 0x000fea0003800200 */
.L_x_36:
[----:B------:R-:W-:Y:S02]  /*1ed0*/  UIADD3 UR5, UPT, UPT, UR4, 0x1, URZ ;  /* 0x0000000104057890 */ /* 0x000fe4000fffe0ff */
[----:B------:R-:W-:Y:S02]  /*1ee0*/  USHF.L.U32 UR7, UR4, 0xf, URZ ;  /* 0x0000000f04077899 */ /* 0x000fe400080006ff */
[----:B------:R-:W-:Y:S02]  /*1ef0*/  UISETP.NE.AND UP0, UPT, UR5, 0x3, UPT ;  /* 0x000000030500788c */ /* 0x000fe4000bf05270 */
[----:B------:R-:W-:Y:S02]  /*1f00*/  ULEA UR24, UR29, UR7, 0x1 ;  /* 0x000000071d187291 */ /* 0x000fe4000f8e08ff */
[----:B------:R-:W-:Y:S02]  /*1f10*/  USEL UR6, URZ, 0x1, UP0 ;  /* 0x00000001ff067887 */ /* 0x000fe40008000000 */
[----:B------:R-:W-:-:S02]  /*1f20*/  USEL UR23, UR5, URZ, UP0 ;  /* 0x000000ff05177287 */ /* 0x000fc40008000000 */
[----:B------:R-:W-:Y:S02]  /*1f30*/  UIADD3 UR4, UP1, UPT, UR40, 0x80, URZ ;  /* 0x0000008028047890 */ /* 0x000fe4000ff3e0ff */
[----:B------:R-:W-:Y:S01]  /*1f40*/  ULEA UR5, UR23, UR21, 0x3 ;  /* 0x0000001517057291 */ /* 0x000fe2000f8e18ff */
[----:B------:R-:W-:Y:S01]  /*1f50*/  LOP3.LUT R12, R12, UR6, RZ, 0x3c, !PT ;  /* 0x000000060c0c7c12 */ /* 0x000fe2000f8e3cff */
[----:B------:R-:W-:Y:S02]  /*1f60*/  UIADD3 UR24, UPT, UPT, UR21, UR24, URZ ;  /* 0x0000001815187290 */ /* 0x000fe4000fffe0ff */
[----:B------:R-:W-:Y:S01]  /*1f70*/  USHF.L.U32 UR34, UR13, 0x7, URZ ;  /* 0x000000070d227899 */ /* 0x000fe200080006ff */
[----:B-1----:R-:W-:Y:S01]  /*1f80*/  SHF.L.U32 R0, R12, 0x1f, RZ ;  /* 0x0000001f0c007819 */ /* 0x002fe200000006ff */
[----:B------:R-:W-:Y:S02]  /*1f90*/  UIADD3 UR6, UP0, UPT, UR40, 0x180, URZ ;  /* 0x0000018028067890 */ /* 0x000fe4000ff1e0ff */
[----:B------:R-:W-:Y:S01]  /*1fa0*/  UIADD3 UR8, UPT, UPT, UR21, UR7, URZ ;  /* 0x0000000715087290 */ /* 0x000fe2000fffe0ff */
[----:B------:R3:W4:Y:S01]  /*1fb0*/  SYNCS.PHASECHK.TRANS64.TRYWAIT P0, [UR5+0x18], R0 ;  /* 0x00001800ff0075a7 */ /* 0x0007220008001105 */
[----:B------:R-:W-:-:S02]  /*1fc0*/  UIADD3.X UR5, UPT, UPT, URZ, UR41, URZ, UP1, !UPT ;  /* 0x00000029ff057290 */ /* 0x000fc40008ffe4ff */
[----:B------:R-:W-:Y:S02]  /*1fd0*/  UIADD3 UR32, UPT, UPT, UR24, 0x8400, URZ ;  /* 0x0000840018207890 */ /* 0x000fe4000fffe0ff */
[----:B------:R-:W-:Y:S02]  /*1fe0*/  UIADD3 UR26, UPT, UPT, UR34, 0x40, URZ ;  /* 0x00000040221a7890 */ /* 0x000fe4000fffe0ff */
[----:B------:R-:W-:Y:S02]  /*1ff0*/  UIADD3 UR24, UPT, UPT, UR24, 0xc400, URZ ;  /* 0x0000c40018187890 */ /* 0x000fe4000fffe0ff */
[----:B------:R-:W-:Y:S02]  /*2000*/  UIADD3.X UR7, UPT, UPT, URZ, UR41, URZ, UP0, !UPT ;  /* 0x00000029ff077290 */ /* 0x000fe400087fe4ff */
[----:B------:R-:W-:Y:S02]  /*2010*/  UIADD3 UR16, UPT, UPT, UR8, 0x20400, URZ ;  /* 0x0002040008107890 */ /* 0x000fe4000fffe0ff */
[----:B------:R-:W-:Y:S01]  /*2020*/  UIADD3 UR8, UPT, UPT, UR8, 0x24400, URZ ;  /* 0x0002440008087890 */ /* 0x000fe2000fffe0ff */
[----:B------:R-:W-:Y:S01]  /*2030*/  UMOV UR10, 0x30000 ;  /* 0x00030000000a7882 */ /* 0x000fe20000000000 */
[----:B------:R-:W-:Y:S01]  /*2040*/  UMOV UR38, 0x0 ;  /* 0x0000000000267882 */ /* 0x000fe20000000000 */
[----:B------:R-:W-:Y:S01]  /*2050*/  UMOV UR39, 0x10000000 ;  /* 0x1000000000277882 */ /* 0x000fe20000000000 */
[----:B------:R-:W-:Y:S01]  /*2060*/  UMOV UR25, UR33 ;  /* 0x0000002100197c82 */ /* 0x000fe20008000000 */
[----:B------:R-:W-:Y:S01]  /*2070*/  UMOV UR27, UR35 ;  /* 0x00000023001b7c82 */ /* 0x000fe20008000000 */
[----:B------:R-:W-:Y:S01]  /*2080*/  UMOV UR28, UR36 ;  /* 0x00000024001c7c82 */ /* 0x000fe20008000000 */
[----:B------:R-:W-:Y:S01]  /*2090*/  UTMALDG.3D.MULTICAST [UR32], [UR4], UR10, desc[UR38] ;  /* 0x00002620040073b4 */ /* 0x000fe2000801180a */
[----:B------:R-:W-:Y:S01]  /*20a0*/  UMOV UR17, UR33 ;  /* 0x0000002100117c82 */ /* 0x000fe20008000000 */
[----:B------:R-:W-:Y:S01]  /*20b0*/  UMOV UR20, UR36 ;  /* 0x0000002400147c82 */ /* 0x000fe20008000000 */
[----:B------:R-:W-:Y:S01]  /*20c0*/  UMOV UR18, UR34 ;  /* 0x0000002200127c82 */ /* 0x000fe20008000000 */
[----:B------:R-:W-:Y:S01]  /*20d0*/  UMOV UR11, UR19 ;  /* 0x00000013000b7c82 */ /* 0x000fe20008000000 */
[----:B------:R-:W-:Y:S01]  /*20e0*/  UMOV UR12, UR36 ;  /* 0x00000024000c7c82 */ /* 0x000fe20008000000 */
[----:B------:R-:W-:Y:S01]  /*20f0*/  UMOV UR9, UR33 ;  /* 0x0000002100097c82 */ /* 0x000fe20008000000 */
[----:B------:R-:W-:Y:S01]  /*2100*/  UIADD3 UR13, UPT, UPT, UR13, 0x1, URZ ;  /* 0x000000010d0d7890 */ /* 0x000fe2000fffe0ff */
[----:B------:R1:W-:Y:S03]  /*2110*/  UTMALDG.3D.MULTICAST [UR24], [UR4], UR10, desc[UR38] ;  /* 0x00002618040073b4 */ /* 0x0003e6000801180a */
[----:B------:R-:W-:Y:S01]  /*2120*/  UISETP.NE.AND UP0, UPT, UR13, UR14, UPT ;  /* 0x0000000e0d00728c */ /* 0x000fe2000bf05270 */
[----:B------:R3:W-:Y:S01]  /*2130*/  UTMALDG.3D [UR16], [UR6], desc[UR38] ;  /* 0x00002610060075b4 */ /* 0x0007e20008011000 */
[----:B-1----:R-:W-:Y:S01]  /*2140*/  UMOV UR10, UR26 ;  /* 0x0000001a000a7c82 */ /* 0x002fe20008000000 */
[----:B------:R-:W-:Y:S01]  /*2150*/  UMOV UR4, UR23 ;  /* 0x0000001700047c82 */ /* 0x000fe20008000000 */
[----:B------:R3:W-:Y:S05]  /*2160*/  UTMALDG.3D [UR8], [UR6], desc[UR38] ;  /* 0x00002608060075b4 */ /* 0x0007ea0008011000 */
[----:B---3--:R-:W-:Y:S05]  /*2170*/  BRA.U UP0, `(.L_x_38) ;  /* 0xfffffffd00187547 */ /* 0x008fea000b83ffff */
.L_x_32:
[C---:B------:R-:W-:Y:S01]  /*2180*/  LEA R3, R11.reuse, UR21, 0x3 ;  /* 0x000000150b037c11 */ /* 0x040fe2000f8e18ff */
[----:B------:R-:W-:Y:S01]  /*2190*/  NOP ;  /* 0x0000000000007918 */ /* 0x000fe20000000000 */
[----:B-1----:R-:W-:Y:S02]  /*21a0*/  SHF.L.U32 R0, R10, 0x1f, RZ ;  /* 0x0000001f0a007819 */ /* 0x002fe400000006ff */
[----:B------:R-:W-:Y:S02]  /*21b0*/  LEA R5, R11, UR21, 0x4 ;  /* 0x000000150b057c11 */ /* 0x000fe4000f8e20ff */
[----:B--2-4-:R-:W1:Y:S02]  /*21c0*/  SYNCS.PHASECHK.TRANS64.TRYWAIT P0, [R3+URZ+0x80], R0 ;  /* 0x00008000030075a7 */ /* 0x014e6400080011ff */
[----:B-1----:R-:W-:Y:S05]  /*21d0*/  @!P0 BRA `(.L_x_39) ;  /* 0x0000007400708947 */ /* 0x002fea0003800000 */
.L_x_140:
[----:B------:R-:W2:Y:S01]  /*21e0*/  LDS.128 R4, [R5+0x110] ;  /* 0x0001100005047984 */ /* 0x000ea20000000c00 */
[----:B------:R-:W-:Y:S01]  /*21f0*/  UISETP.GE.AND UP0, UPT, UR42, 0x1, UPT ;  /* 0x000000012a00788c */ /* 0x000fe2000bf06270 */
[----:B------:R-:W-:Y:S01]  /*2200*/  @!PT LDS RZ, [RZ] ;  /* 0x00000000fffff984 */ /* 0x000fe20000000800 */
[----:B------:R-:W-:Y:S01]  /*2210*/  @!PT LDS RZ, [RZ] ;  /* 0x00000000fffff984 */ /* 0x000fe20000000800 */
[----:B------:R-:W-:Y:S01]  /*2220*/  @!PT LDS RZ, [RZ] ;  /* 0x00000000fffff984 */ /* 0x000fe20000000800 */
[----:B------:R-:W-:Y:S01]  /*2230*/  @!PT LDS RZ, [RZ] ;  /* 0x00000000fffff984 */ /* 0x000fe20000000800 */
[----:B------:R3:W-:Y:S06]  /*2240*/  MEMBAR.ALL.CTA ;  /* 0x0000000000007992 */ /* 0x0007ec0000008000 */
[----:B---3--:R-:W3:Y:S01]  /*2250*/  FENCE.VIEW.ASYNC.S ;  /* 0x00000000000073c6 */ /* 0x008ee20000000000 */
[----:B--2---:R-:W-:-:S13]  /*2260*/  LOP3.LUT P0, RZ, R6, 0x1, RZ, 0xc0, !PT ;  /* 0x0000000106ff7812 */ /* 0x004fda000780c0ff */
[----:B---3--:R-:W-:Y:S01]  /*2270*/  VOTEU.ANY UP1, P0 ;  /* 0x0000000000ff7886 */ /* 0x008fe20000020100 */
[----:B------:R-:W-:-:S13]  /*2280*/  PLOP3.LUT P0, PT, PT, PT, UP1, 0x80, 0x8 ;  /* 0x000000000008781c */ /* 0x000fda0003f0f018 */
[----:B-1----:R-:W-:Y:S02]  /*2290*/  @P0 LOP3.LUT R0, R5, 0xffff, RZ, 0xc0, !PT ;  /* 0x0000ffff05000812 */ /* 0x002fe400078ec0ff */
[----:B------:R-:W-:Y:S02]  /*22a0*/  @P0 MOV R2, R4 ;  /* 0x0000000400020202 */ /* 0x000fe40000000f00 */
[----:B------:R-:W-:Y:S01]  /*22b0*/  @P0 R2UR UR5, R0 ;  /* 0x00000000000502ca */ /* 0x000fe200000e0000 */
[----:B------:R-:W-:Y:S01]  /*22c0*/  VIADD R0, R3, 0x90 ;  /* 0x0000009003007836 */ /* 0x000fe20000000000 */
[----:B------:R-:W-:Y:S02]  /*22d0*/  @P0 SHF.R.U32.HI R4, RZ, 0x10, R5 ;  /* 0x00000010ff040819 */ /* 0x000fe40000011605 */
[----:B------:R-:W-:Y:S02]  /*22e0*/  @P0 R2UR UR6, R2 ;  /* 0x00000000020602ca */ /* 0x000fe400000e0000 */
[----:B------:R-:W-:-:S02]  /*22f0*/  PRMT R0, RZ, 0x654, R0 ;  /* 0x00000654ff007816 */ /* 0x000fc40000000000 */
[----:B------:R-:W-:Y:S02]  /*2300*/  @P0 R2UR UR4, R4 ;  /* 0x00000000040402ca */ /* 0x000fe400000e0000 */
[----:B------:R1:W-:Y:S03]  /*2310*/  SYNCS.ARRIVE.TRANS64.RED.A1T0 RZ, [R0+URZ], RZ ;  /* 0x000000ff00ff79a7 */ /* 0x0003e600081004ff */
[----:B------:R-:W-:-:S04]  /*2320*/  @UP1 UMOV UR37, UR5 ;  /* 0x0000000500251c82 */ /* 0x000fc80008000000 */
[----:B------:R-:W-:-:S04]  /*2330*/  @UP1 UMOV UR43, UR6 ;  /* 0x00000006002b1c82 */ /* 0x000fc80008000000 */
[----:B------:R-:W-:Y:S01]  /*2340*/  @UP1 UMOV UR36, UR4 ;  /* 0x0000000400241c82 */ /* 0x000fe20008000000 */
[----:B------:R-:W-:Y:S05]  /*2350*/  BRA.U !UP0, `(.L_x_40) ;  /* 0x0000000108d47547 */ /* 0x000fea000b800000 */
[----:B------:R-:W2:Y:S01]  /*2360*/  LDCU.128 UR12, c[0x0][0xb10] ;  /* 0x00016200ff0c77ac */ /* 0x000ea20008000c00 */
[----:B------:R-:W3:Y:S01]  /*2370*/  LDCU UR22, c[0x0][0xb20] ;  /* 0x00016400ff1677ac */ /* 0x000ee20008000800 */
[----:B------:R-:W4:Y:S01]  /*2380*/  LDCU UR20, c[0x0][0xb0c] ;  /* 0x00016180ff1477ac */ /* 0x000f220008000800 */
[----:B------:R-:W1:Y:S01]  /*2390*/  LDCU.64 UR8, c[0x0][0xb28] ;  /* 0x00016500ff0877ac */ /* 0x000e620008000a00 */
[----:B------:R-:W-:Y:S02]  /*23a0*/  UISETP.NE.AND UP3, UPT, UR42, 0x1, UPT ;  /* 0x000000012a00788c */ /* 0x000fe4000bf65270 */
[----:B--2---:R-:W-:Y:S02]  /*23b0*/  UIMAD.WIDE.U32 UR6, UR44, UR15, URZ ;  /* 0x0000000f2c0672a5 */ /* 0x004fe4000f8e00ff */
[----:B------:R-:W-:Y:S02]  /*23c0*/  UIMAD.WIDE.U32 UR4, UR45, UR12, URZ ;  /* 0x0000000c2d0472a5 */ /* 0x000fe4000f8e00ff */
[----:B------:R-:W-:-:S02]  /*23d0*/  UISETP.NE.AND UP0, UPT, UR14, 0x1, UPT ;  /* 0x000000010e00788c */ /* 0x000fc4000bf05270 */
[----:B------:R-:W-:Y:S01]  /*23e0*/  UIMAD.WIDE.U32 UR18, UR37, UR15, URZ ;  /* 0x0000000f251272a5 */ /* 0x000fe2000f8e00ff */
[----:B------:R-:W-:Y:S02]  /*23f0*/  UMOV UR6, UR7 ;  /* 0x0000000700067c82 */ /* 0x000fe40008000000 */
[----:B------:R-:W-:Y:S01]  /*2400*/  UMOV UR4, UR5 ;  /* 0x0000000500047c82 */ /* 0x000fe20008000000 */
[----:B---3--:R-:W-:Y:S02]  /*2410*/  USHF.R.U32.HI UR6, URZ, UR22, UR6 ;  /* 0x00000016ff067299 */ /* 0x008fe40008011606 */
[----:B----4-:R-:W-:Y:S02]  /*2420*/  UISETP.NE.AND UP2, UPT, UR20, 0x1, UPT ;  /* 0x000000011400788c */ /* 0x010fe4000bf45270 */
[----:B------:R-:W-:Y:S02]  /*2430*/  USHF.R.U32.HI UR4, URZ, UR13, UR4 ;  /* 0x0000000dff047299 */ /* 0x000fe40008011604 */
[----:B------:R-:W-:-:S02]  /*2440*/  USEL UR5, UR44, UR6, !UP0 ;  /* 0x000000062c057287 */ /* 0x000fc4000c000000 */
[----:B------:R-:W-:Y:S02]  /*2450*/  USEL UR6, UR45, UR4, !UP2 ;  /* 0x000000042d067287 */ /* 0x000fe4000d000000 */
[----:B-1----:R-:W-:Y:S01]  /*2460*/  UIMAD.WIDE.U32 UR10, UR5, UR8, URZ ;  /* 0x00000008050a72a5 */ /* 0x002fe2000f8e00ff */
[----:B------:R-:W-:Y:S01]  /*2470*/  UMOV UR4, UR19 ;  /* 0x0000001300047c82 */ /* 0x000fe20008000000 */
[----:B------:R-:W-:Y:S02]  /*2480*/  UIMAD.WIDE.U32 UR16, UR43, UR12, URZ ;  /* 0x0000000c2b1072a5 */ /* 0x000fe4000f8e00ff */
[----:B------:R-:W-:-:S03]  /*2490*/  UIMAD.WIDE.U32 UR18, UR6, UR8, URZ ;  /* 0x00000008061272a5 */ /* 0x000fc6000f8e00ff */
[----:B------:R-:W-:Y:S01]  /*24a0*/  UMOV UR10, UR11 ;  /* 0x0000000b000a7c82 */ /* 0x000fe20008000000 */
[----:B------:R-:W-:Y:S02]  /*24b0*/  USHF.R.U32.HI UR4, URZ, UR22, UR4 ;  /* 0x00000016ff047299 */ /* 0x000fe40008011604 */
[----:B------:R-:W-:Y:S01]  /*24c0*/  @UP3 USHF.R.U32.HI UR5, URZ, UR9, UR10 ;  /* 0x00000009ff053299 */ /* 0x000fe2000801160a */
[----:B------:R-:W-:Y:S01]  /*24d0*/  UMOV UR16, UR17 ;  /* 0x0000001100107c82 */ /* 0x000fe20008000000 */
[----:B------:R-:W-:Y:S01]  /*24e0*/  UMOV UR18, UR19 ;  /* 0x0000001300127c82 */ /* 0x000fe20008000000 */
[----:B------:R-:W-:Y:S02]  /*24f0*/  USHF.R.U32.HI UR13, URZ, UR13, UR16 ;  /* 0x0000000dff0d7299 */ /* 0x000fe40008011610 */
[----:B------:R-:W-:Y:S02]  /*2500*/  USEL UR4, UR37, UR4, !UP0 ;  /* 0x0000000425047287 */ /* 0x000fe4000c000000 */
[----:B------:R-:W-:-:S02]  /*2510*/  @UP3 USHF.R.U32.HI UR6, URZ, UR9, UR18 ;  /* 0x00000009ff063299 */ /* 0x000fc40008011612 */
[----:B------:R-:W-:Y:S02]  /*2520*/  UIMAD UR7, UR42, UR5, URZ ;  /* 0x000000052a0772a4 */ /* 0x000fe4000f8e02ff */
[----:B------:R-:W-:Y:S02]  /*2530*/  USEL UR5, UR43, UR13, !UP2 ;  /* 0x0000000d2b057287 */ /* 0x000fe4000d000000 */
[----:B------:R-:W-:Y:S02]  /*2540*/  UIMAD UR10, UR42, UR6, URZ ;  /* 0x000000062a0a72a4 */ /* 0x000fe4000f8e02ff */
[----:B------:R-:W-:Y:S02]  /*2550*/  UISETP.GE.AND UP0, UPT, UR4, UR7, UPT ;  /* 0x000000070400728c */ /* 0x000fe4000bf06270 */
[----:B------:R-:W-:Y:S02]  /*2560*/  UIMAD.WIDE.U32 UR12, UR4, UR8, URZ ;  /* 0x00000008040c72a5 */ /* 0x000fe4000f8e00ff */
[----:B------:R-:W-:-:S02]  /*2570*/  UISETP.GE.OR UP0, UPT, UR5, UR10, UP0 ;  /* 0x0000000a0500728c */ /* 0x000fc40008706670 */
        /* <DEDUP_REMOVED lines=19> */
.L_x_40:
[----:B------:R-:W2:Y:S02]  /*26b0*/  LDCU UR4, c[0x0][0xb30] ;  /* 0x00016600ff0477ac */ /* 0x000ea40008000800 */
[----:B--2---:R-:W-:-:S09]  /*26c0*/  UISETP.NE.AND UP0, UPT, UR4, 0x1, UPT ;  /* 0x000000010400788c */ /* 0x004fd2000bf05270 */
[----:B------:R-:W-:Y:S05]  /*26d0*/  BRA.U UP0, `(.L_x_41) ;  /* 0x0000000100447547 */ /* 0x000fea000b800000 */
[----:B------:R-:W2:Y:S01]  /*26e0*/  LDCU.128 UR8, c[0x0][0xb10] ;  /* 0x00016200ff0877ac */ /* 0x000ea20008000c00 */
[----:B------:R-:W3:Y:S01]  /*26f0*/  LDCU UR12, c[0x0][0xb0c] ;  /* 0x00016180ff0c77ac */ /* 0x000ee20008000800 */
[----:B------:R-:W4:Y:S01]  /*2700*/  LDCU UR13, c[0x0][0xb20] ;  /* 0x00016400ff0d77ac */ /* 0x000f220008000800 */
[----:B--2---:R-:W-:Y:S02]  /*2710*/  UIMAD.WIDE.U32 UR6, UR43, UR8, URZ ;  /* 0x000000082b0672a5 */ /* 0x004fe4000f8e00ff */
[----:B------:R-:W-:Y:S02]  /*2720*/  UIMAD.WIDE.U32 UR4, UR37, UR11, URZ ;  /* 0x0000000b250472a5 */ /* 0x000fe4000f8e00ff */
[----:B---3--:R-:W-:Y:S02]  /*2730*/  UISETP.NE.AND UP2, UPT, UR12, 0x1, UPT ;  /* 0x000000010c00788c */ /* 0x008fe4000bf45270 */
[----:B------:R-:W-:Y:S01]  /*2740*/  UISETP.NE.AND UP0, UPT, UR10, 0x1, UPT ;  /* 0x000000010a00788c */ /* 0x000fe2000bf05270 */
[----:B------:R-:W-:-:S02]  /*2750*/  UMOV UR6, UR7 ;  /* 0x0000000700067c82 */ /* 0x000fc40008000000 */
[----:B------:R-:W-:Y:S01]  /*2760*/  UMOV UR4, UR5 ;  /* 0x0000000500047c82 */ /* 0x000fe20008000000 */
[----:B------:R-:W-:Y:S02]  /*2770*/  USHF.R.U32.HI UR9, URZ, UR9, UR6 ;  /* 0x00000009ff097299 */ /* 0x000fe40008011606 */
[----:B----4-:R-:W-:Y:S02]  /*2780*/  USHF.R.U32.HI UR4, URZ, UR13, UR4 ;  /* 0x0000000dff047299 */ /* 0x010fe40008011604 */
[----:B------:R-:W-:Y:S02]  /*2790*/  USEL UR5, UR43, UR9, !UP2 ;  /* 0x000000092b057287 */ /* 0x000fe4000d000000 */
[----:B------:R-:W-:-:S04]  /*27a0*/  USEL UR4, UR37, UR4, !UP0 ;  /* 0x0000000425047287 */ /* 0x000fc8000c000000 */
[----:B------:R-:W-:Y:S02]  /*27b0*/  UIADD3 UR6, UPT, UPT, UR5, -UR4, URZ ;  /* 0x8000000405067290 */ /* 0x000fe4000fffe0ff */
[----:B------:R-:W-:Y:S02]  /*27c0*/  UIADD3 UR4, UPT, UPT, -UR5, UR4, URZ ;  /* 0x0000000405047290 */ /* 0x000fe4000fffe1ff */
[----:B------:R-:W-:Y:S02]  /*27d0*/  UIMAD UR37, UR6, UR10, UR37 ;  /* 0x0000000a062572a4 */ /* 0x000fe4000f8e0225 */
[----:B------:R-:W-:-:S12]  /*27e0*/  UIMAD UR43, UR4, UR12, UR43 ;  /* 0x0000000c042b72a4 */ /* 0x000fd8000f8e022b */
.L_x_41:
[----:B------:R-:W-:Y:S01]  /*27f0*/  VIADD R11, R11, 0x1 ;  /* 0x000000010b0b7836 */ /* 0x000fe20000000000 */
[----:B------:R-:W-:Y:S01]  /*2800*/  R2UR UR4, R82 ;  /* 0x00000000520472ca */ /* 0x000fe200000e0000 */
[----:B------:R-:W-:Y:S01]  /*2810*/  UIADD3 UR20, UPT, UPT, UR37, UR63, URZ ;  /* 0x0000003f25147290 */ /* 0x000fe2000fffe0ff */
[----:B------:R-:W-:Y:S02]  /*2820*/  PLOP3.LUT P1, PT, PT, PT, PT, 0x80, 0x8 ;  /* 0x000000000008781c */ /* 0x000fe40003f2f070 */
[----:B------:R-:W-:-:S04]  /*2830*/  ISETP.NE.AND P0, PT, R11, 0x2, PT ;  /* 0x000000020b00780c */ /* 0x000fc80003f05270 */
[----:B------:R-:W-:Y:S02]  /*2840*/  SEL R3, RZ, 0x1, P0 ;  /* 0x00000001ff037807 */ /* 0x000fe40000000000 */
[----:B------:R-:W-:Y:S02]  /*2850*/  SEL R11, R11, RZ, P0 ;  /* 0x000000ff0b0b7207 */ /* 0x000fe40000000000 */
[----:B------:R-:W-:Y:S01]  /*2860*/  LOP3.LUT R10, R10, R3, RZ, 0x3c, !PT ;  /* 0x000000030a0a7212 */ /* 0x000fe200078e3cff */
[----:B------:R-:W-:Y:S01]  /*2870*/  UIADD3 UR16, UPT, UPT, UR43, UR4, URZ ;  /* 0x000000042b107290 */ /* 0x000fe2000fffe0ff */
[----:B------:R-:W-:Y:S11]  /*2880*/  BRA.U UP1, `(.L_x_42) ;  /* 0xffffffed01d87547 */ /* 0x000ff6000b83ffff */
[----:B------:R-:W-:Y:S01]  /*2890*/  UIADD3 UR21, UPT, UPT, UR21, 0x18, URZ ;  /* 0x0000001815157890 */ /* 0x000fe2000fffe0ff */
[----:B------:R-:W-:-:S03]  /*28a0*/  SHF.L.U32 R3, R12, 0x1f, RZ ;  /* 0x0000001f0c037819 */ /* 0x000fc600000006ff */
[----:B------:R-:W-:-:S09]  /*28b0*/  ULEA UR4, UR23, UR21, 0x3 ;  /* 0x0000001517047291 */ /* 0x000fd2000f8e18ff */
[----:B------:R-:W2:Y:S02]  /*28c0*/  SYNCS.PHASECHK.TRANS64.TRYWAIT P0, [UR4], R3 ;  /* 0x00000003ff0075a7 */ /* 0x000ea40008001104 */
[----:B--2---:R-:W-:Y:S05]  /*28d0*/  @!P0 BRA `(.L_x_43) ;  /* 0x0000006c00c48947 */ /* 0x004fea0003800000 */
.L_x_142:
[----:B------:R-:W-:-:S04]  /*28e0*/  UIADD3 UR4, UPT, UPT, UR23, 0x1, URZ ;  /* 0x0000000117047890 */ /* 0x000fc8000fffe0ff */
[----:B------:R-:W-:-:S04]  /*28f0*/  UISETP.NE.AND UP0, UPT, UR4, 0x3, UPT ;  /* 0x000000030400788c */ /* 0x000fc8000bf05270 */
[----:B------:R-:W-:Y:S02]  /*2900*/  USEL UR6, URZ, 0x1, UP0 ;  /* 0x00000001ff067887 */ /* 0x000fe40008000000 */
[----:B------:R-:W-:-:S04]  /*2910*/  USEL UR4, UR4, URZ, UP0 ;  /* 0x000000ff04047287 */ /* 0x000fc80008000000 */
[----:B------:R-:W-:Y:S01]  /*2920*/  ULEA UR5, UR4, UR21, 0x3 ;  /* 0x0000001504057291 */ /* 0x000fe2000f8e18ff */
[----:B------:R-:W-:-:S04]  /*2930*/  LOP3.LUT R12, R12, UR6, RZ, 0x3c, !PT ;  /* 0x000000060c0c7c12 */ /* 0x000fc8000f8e3cff */
[----:B-1----:R-:W-:-:S04]  /*2940*/  SHF.L.U32 R3, R12, 0x1f, RZ ;  /* 0x0000001f0c037819 */ /* 0x002fc800000006ff */
[----:B------:R-:W1:Y:S02]  /*2950*/  SYNCS.PHASECHK.TRANS64.TRYWAIT P0, [UR5], R3 ;  /* 0x00000003ff0075a7 */ /* 0x000e640008001105 */
[----:B-1----:R-:W-:Y:S05]  /*2960*/  @!P0 BRA `(.L_x_44) ;  /* 0x0000006c00b88947 */ /* 0x002fea0003800000 */
.L_x_144:
[----:B------:R-:W-:-:S04]  /*2970*/  UIADD3 UR4, UPT, UPT, UR4, 0x1, URZ ;  /* 0x0000000104047890 */ /* 0x000fc8000fffe0ff */
[----:B------:R-:W-:-:S04]  /*2980*/  UISETP.NE.AND UP0, UPT, UR4, 0x3, UPT ;  /* 0x000000030400788c */ /* 0x000fc8000bf05270 */
[----:B------:R-:W-:Y:S02]  /*2990*/  USEL UR5, URZ, 0x1, UP0 ;  /* 0x00000001ff057887 */ /* 0x000fe40008000000 */
[----:B------:R-:W-:-:S04]  /*29a0*/  USEL UR4, UR4, URZ, UP0 ;  /* 0x000000ff04047287 */ /* 0x000fc80008000000 */
[----:B------:R-:W-:Y:S01]  /*29b0*/  ULEA UR4, UR4, UR21, 0x3 ;  /* 0x0000001504047291 */ /* 0x000fe2000f8e18ff */
[----:B-1----:R-:W-:-:S04]  /*29c0*/  LOP3.LUT R3, R12, UR5, RZ, 0x3c, !PT ;  /* 0x000000050c037c12 */ /* 0x002fc8000f8e3cff */
[----:B------:R-:W-:Y:S01]  /*29d0*/  SHF.L.U32 R3, R3, 0x1f, RZ ;  /* 0x0000001f03037819 */ /* 0x000fe200000006ff */
[----:B------:R-:W-:-:S07]  /*29e0*/  IMAD.U32 R0, RZ, RZ, UR4 ;  /* 0x00000004ff007e24 */ /* 0x000fce000f8e00ff */
.L_x_45:
[----:B-1----:R1:W2:Y:S02]  /*29f0*/  SYNCS.PHASECHK.TRANS64.TRYWAIT P0, [R0+URZ], R3 ;  /* 0x00000003000075a7 */ /* 0x0022a400080011ff */
[----:B--2---:R-:W-:Y:S05]  /*2a00*/  @!P0 NANOSLEEP.SYNCS 0x989680 ;  /* 0x009896800000895d */ /* 0x004fea0003900000 */
[----:B------:R-:W2:Y:S02]  /*2a10*/  @!P0 SYNCS.PHASECHK.TRANS64 P0, [R0+URZ], R3 ;  /* 0x00000003000085a7 */ /* 0x000ea400080010ff */
[----:B--2---:R-:W-:Y:S05]  /*2a20*/  @P0 EXIT ;  /* 0x000000000000094d */ /* 0x004fea0003800000 */
[----:B------:R-:W-:Y:S05]  /*2a30*/  BRA `(.L_x_45) ;  /* 0xfffffffc00ec7947 */ /* 0x000fea000383ffff */
.L_x_22:
[----:B------:R-:W-:-:S04]  /*2a40*/  UISETP.NE.AND UP0, UPT, UR47, URZ, UPT ;  /* 0x000000ff2f00728c */ /* 0x000fc8000bf05270 */
[----:B------:R-:W-:-:S09]  /*2a50*/  UISETP.NE.OR UP0, UPT, UR17, 0x1, UP0 ;  /* 0x000000011100788c */ /* 0x000fd20008705670 */
[----:B------:R-:W-:Y:S05]  /*2a60*/  BRA.U UP0, `(.L_x_46) ;  /* 0x0000000500487547 */ /* 0x000fea000b800000 */
[----:B------:R-:W-:Y:S01]  /*2a70*/  ISETP.GE.U32.AND P2, PT, R0, 0x2, PT ;  /* 0x000000020000780c */ /* 0x000fe20003f46070 */
[----:B------:R-:W-:Y:S01]  /*2a80*/  IMAD.MOV.U32 R12, RZ, RZ, 0x1 ;  /* 0x00000001ff0c7424 */ /* 0x000fe200078e00ff */
[----:B------:R-:W-:Y:S02]  /*2a90*/  CS2R R10, SRZ ;  /* 0x00000000000a7805 */ /* 0x000fe4000001ff00 */
[----:B------:R-:W-:Y:S01]  /*2aa0*/  CS2R R8, SRZ ;  /* 0x0000000000087805 */ /* 0x000fe2000001ff00 */
[----:B------:R-:W-:Y:S01]  /*2ab0*/  UMOV UR6, 0x400 ;  /* 0x0000040000067882 */ /* 0x000fe20000000000 */
[----:B------:R-:W-:Y:S01]  /*2ac0*/  UMOV UR5, URZ ;  /* 0x000000ff00057c82 */ /* 0x000fe20008000000 */
[----:B------:R-:W-:-:S12]  /*2ad0*/  ULEA UR6, UR47, UR6, 0x18 ;  /* 0x000000062f067291 */ /* 0x000fd8000f8ec0ff */
.L_x_50:
[----:B------:R-:W-:Y:S02]  /*2ae0*/  LEA R2, R8, UR6, 0x3 ;  /* 0x0000000608027c11 */ /* 0x000fe4000f8e18ff */
[----:B------:R-:W-:-:S03]  /*2af0*/  SHF.L.U32 R5, R9, 0x1f, RZ ;  /* 0x0000001f09057819 */ /* 0x000fc600000006ff */
[----:B------:R-:W-:Y:S01]  /*2b00*/  VIADD R4, R2, 0xf0 ;  /* 0x000000f002047836 */ /* 0x000fe20000000000 */
[----:B------:R-:W1:Y:S02]  /*2b10*/  SYNCS.PHASECHK.TRANS64.TRYWAIT P0, [R2+URZ+0xe0], R5 ;  /* 0x0000e005020075a7 */ /* 0x000e6400080011ff */
[----:B-1----:R-:W-:Y:S05]  /*2b20*/  @!P0 BRA `(.L_x_47) ;  /* 0x0000006c00608947 */ /* 0x002fea0003800000 */
.L_x_145:
[----:B------:R-:W-:Y:S01]  /*2b30*/  ULEA UR4, UR5, UR6, 0x3 ;  /* 0x0000000605047291 */ /* 0x000fe2000f8e18ff */
[----:B------:R-:W-:Y:S02]  /*2b40*/  PRMT R4, RZ, 0x654, R4 ;  /* 0x00000654ff047816 */ /* 0x000fe40000000004 */
[----:B-1----:R-:W-:Y:S01]  /*2b50*/  SHF.L.U32 R5, R12, 0x1f, RZ ;  /* 0x0000001f0c057819 */ /* 0x002fe200000006ff */
[----:B------:R-:W-:Y:S01]  /*2b60*/  UIADD3 UR7, UPT, UPT, UR4, 0x80, URZ ;  /* 0x0000008004077890 */ /* 0x000fe2000fffe0ff */
[----:B------:R1:W-:Y:S05]  /*2b70*/  SYNCS.ARRIVE.TRANS64.RED.A1T0 RZ, [R4+URZ], RZ ;  /* 0x000000ff04ff79a7 */ /* 0x0003ea00081004ff */
[----:B------:R-:W-:Y:S01]  /*2b80*/  IMAD.U32 R7, RZ, RZ, UR7 ;  /* 0x00000007ff077e24 */ /* 0x000fe2000f8e00ff */
[----:B------:R-:W2:Y:S04]  /*2b90*/  SYNCS.PHASECHK.TRANS64.TRYWAIT P0, [UR4+0x90], R5 ;  /* 0x00009005ff0075a7 */ /* 0x000ea80008001104 */
[----:B------:R-:W-:Y:S01]  /*2ba0*/  PRMT R6, R0, 0x654, R7 ;  /* 0x0000065400067816 */ /* 0x000fe20000000007 */
[----:B-1----:R-:W-:Y:S01]  /*2bb0*/  @!P2 IMAD.MOV.U32 R4, RZ, RZ, 0x10 ;  /* 0x00000010ff04a424 */ /* 0x002fe200078e00ff */
[----:B--2---:R-:W-:Y:S06]  /*2bc0*/  @!P0 BRA `(.L_x_48) ;  /* 0x0000006c004c8947 */ /* 0x004fec0003800000 */
.L_x_147:
[----:B------:R-:W-:Y:S01]  /*2bd0*/  ULEA UR8, UR5, UR6, 0x4 ;  /* 0x0000000605087291 */ /* 0x000fe2000f8e20ff */
[----:B------:R-:W-:Y:S01]  /*2be0*/  SEL R3, R6, R3, !P2 ;  /* 0x0000000306037207 */ /* 0x000fe20005000000 */
[----:B------:R-:W-:Y:S01]  /*2bf0*/  UIADD3 UR9, UPT, UPT, UR4, 0x80, URZ ;  /* 0x0000008004097890 */ /* 0x000fe2000fffe0ff */
[----:B-1----:R-:W-:Y:S01]  /*2c00*/  LEA R2, R11, UR6, 0x3 ;  /* 0x000000060b027c11 */ /* 0x002fe2000f8e18ff */
[----:B------:R-:W-:Y:S01]  /*2c10*/  UIADD3 UR8, UPT, UPT, UR8, 0x110, URZ ;  /* 0x0000011008087890 */ /* 0x000fe2000fffe0ff */
[----:B------:R-:W-:Y:S01]  /*2c20*/  SHF.L.U32 R5, R10, 0x1f, RZ ;  /* 0x0000001f0a057819 */ /* 0x000fe200000006ff */
[----:B------:R1:W-:Y:S01]  /*2c30*/  @!P2 SYNCS.ARRIVE.TRANS64.RED RZ, [R3+URZ], R4 ;  /* 0x0000000403ffa9a7 */ /* 0x0003e200080004ff */
[----:B------:R-:W-:Y:S01]  /*2c40*/  UIADD3 UR4, UPT, UPT, UR5, 0x1, URZ ;  /* 0x0000000105047890 */ /* 0x000fe2000fffe0ff */
[----:B------:R-:W-:-:S03]  /*2c50*/  VIADD R8, R8, 0x1 ;  /* 0x0000000108087836 */ /* 0x000fc60000000000 */
[----:B------:R-:W-:Y:S02]  /*2c60*/  UISETP.NE.AND UP0, UPT, UR4, 0x2, UPT ;  /* 0x000000020400788c */ /* 0x000fe4000bf05270 */
[----:B------:R-:W-:Y:S06]  /*2c70*/  UGETNEXTWORKID.BROADCAST [UR8], [UR9] ;  /* 0x00000000080073ca */ /* 0x000fec0008000100 */
[----:B------:R-:W-:Y:S01]  /*2c80*/  USEL UR7, URZ, 0x1, UP0 ;  /* 0x00000001ff077887 */ /* 0x000fe20008000000 */
[----:B------:R-:W-:Y:S01]  /*2c90*/  ISETP.NE.AND P0, PT, R8, 0x2, PT ;  /* 0x000000020800780c */ /* 0x000fe20003f05270 */
[----:B------:R-:W-:Y:S01]  /*2ca0*/  USEL UR5, UR4, URZ, UP0 ;  /* 0x000000ff04057287 */ /* 0x000fe20008000000 */
[----:B------:R-:W2:Y:S03]  /*2cb0*/  SYNCS.PHASECHK.TRANS64.TRYWAIT P1, [R2+URZ+0x80], R5 ;  /* 0x00008005020075a7 */ /* 0x000ea600080211ff */
[----:B------:R-:W-:Y:S01]  /*2cc0*/  LOP3.LUT R12, R12, UR7, RZ, 0x3c, !PT ;  /* 0x000000070c0c7c12 */ /* 0x000fe2000f8e3cff */
[----:B-12---:R-:W-:Y:S07]  /*2cd0*/  @!P1 BRA `(.L_x_49) ;  /* 0x0000006c00209947 */ /* 0x006fee0003800000 */
.L_x_148:
[C---:B------:R-:W-:Y:S01]  /*2ce0*/  LEA R4, R11.reuse, UR6, 0x4 ;  /* 0x000000060b047c11 */ /* 0x040fe2000f8e20ff */
[----:B-1----:R-:W-:Y:S01]  /*2cf0*/  VIADD R2, R2, 0x90 ;  /* 0x0000009002027836 */ /* 0x002fe20000000000 */
[----:B------:R-:W-:Y:S01]  /*2d00*/  SEL R8, R8, RZ, P0 ;  /* 0x000000ff08087207 */ /* 0x000fe20000000000 */
[----:B------:R-:W-:-:S03]  /*2d10*/  VIADD R11, R11, 0x1 ;  /* 0x000000010b0b7836 */ /* 0x000fc60000000000 */
[----:B------:R-:W1:Y:S01]  /*2d20*/  LDS.128 R4, [R4+0x110] ;  /* 0x0001100004047984 */ /* 0x000e620000000c00 */
[----:B------:R-:W-:Y:S02]  /*2d30*/  PRMT R2, RZ, 0x654, R2 ;  /* 0x00000654ff027816 */ /* 0x000fe40000000002 */
[C---:B------:R-:W-:Y:S01]  /*2d40*/  ISETP.NE.AND P1, PT, R11.reuse, 0x2, PT ;  /* 0x000000020b00780c */ /* 0x040fe20003f25270 */
[----:B------:R-:W-:Y:S01]  /*2d50*/  @!PT LDS RZ, [RZ] ;  /* 0x00000000fffff984 */ /* 0x000fe20000000800 */
[----:B------:R-:W-:Y:S01]  /*2d60*/  @!PT LDS RZ, [RZ] ;  /* 0x00000000fffff984 */ /* 0x000fe20000000800 */
[----:B------:R-:W-:Y:S01]  /*2d70*/  @!PT LDS RZ, [RZ] ;  /* 0x00000000fffff984 */ /* 0x000fe20000000800 */
[----:B------:R-:W-:Y:S01]  /*2d80*/  @!PT LDS RZ, [RZ] ;  /* 0x00000000fffff984 */ /* 0x000fe20000000800 */
[----:B------:R2:W-:Y:S06]  /*2d90*/  MEMBAR.ALL.CTA ;  /* 0x0000000000007992 */ /* 0x0005ec0000008000 */
[----:B--2---:R-:W2:Y:S01]  /*2da0*/  FENCE.VIEW.ASYNC.S ;  /* 0x00000000000073c6 */ /* 0x004ea20000000000 */
[----:B------:R-:W-:Y:S01]  /*2db0*/  SEL R11, R11, RZ, P1 ;  /* 0x000000ff0b0b7207 */ /* 0x000fe20000800000 */
[----:B--2---:R2:W-:Y:S01]  /*2dc0*/  SYNCS.ARRIVE.TRANS64.RED.A1T0 RZ, [R2+URZ], RZ ;  /* 0x000000ff02ff79a7 */ /* 0x0045e200081004ff */
[----:B-1----:R-:W-:-:S02]  /*2dd0*/  LOP3.LUT P3, RZ, R6, 0x1, RZ, 0xc0, !PT ;  /* 0x0000000106ff7812 */ /* 0x002fc4000786c0ff */
[----:B------:R-:W-:-:S04]  /*2de0*/  SEL R5, RZ, 0x1, P1 ;  /* 0x00000001ff057807 */ /* 0x000fc80000800000 */
[----:B------:R-:W-:Y:S02]  /*2df0*/  LOP3.LUT R10, R10, R5, RZ, 0x3c, !PT ;  /* 0x000000050a0a7212 */ /* 0x000fe400078e3cff */
[----:B--2---:R-:W-:-:S04]  /*2e00*/  SEL R2, RZ, 0x1, P0 ;  /* 0x00000001ff027807 */ /* 0x004fc80000000000 */
[----:B------:R-:W-:Y:S01]  /*2e10*/  LOP3.LUT R9, R9, R2, RZ, 0x3c, !PT ;  /* 0x0000000209097212 */ /* 0x000fe200078e3cff */
[----:B------:R-:W-:Y:S06]  /*2e20*/  @P3 BRA `(.L_x_50) ;  /* 0xfffffffc002c3947 */ /* 0x000fec000383ffff */
[----:B------:R-:W-:Y:S01]  /*2e30*/  ULEA UR4, UR5, UR6, 0x3 ;  /* 0x0000000605047291 */ /* 0x000fe2000f8e18ff */
[----:B------:R-:W-:-:S08]  /*2e40*/  SHF.L.U32 R3, R12, 0x1f, RZ ;  /* 0x0000001f0c037819 */ /* 0x000fd000000006ff */
[----:B------:R-:W1:Y:S02]  /*2e50*/  SYNCS.PHASECHK.TRANS64 P0, [UR4+0x90], R3 ;  /* 0x00009003ff0075a7 */ /* 0x000e640008001004 */
[----:B-1----:R-:W-:Y:S05]  /*2e60*/  @P0 BRA `(.L_x_51) ;  /* 0x0000000000080947 */ /* 0x002fea0003800000 */
[----:B------:R-:W1:Y:S02]  /*2e70*/  SYNCS.PHASECHK.TRANS64.TRYWAIT P0, [UR4+0x90], R3 ;  /* 0x00009003ff0075a7 */ /* 0x000e640008001104 */
[----:B-1----:R-:W-:Y:S05]  /*2e80*/  @!P0 BRA `(.L_x_52) ;  /* 0x0000006800c88947 */ /* 0x002fea0003800000 */
.L_x_51:
[----:B------:R-:W-:-:S04]  /*2e90*/  UIADD3 UR7, UPT, UPT, UR5, 0x1, URZ ;  /* 0x0000000105077890 */ /* 0x000fc8000fffe0ff */
[----:B------:R-:W-:-:S04]  /*2ea0*/  UISETP.NE.AND UP0, UPT, UR7, 0x2, UPT ;  /* 0x000000020700788c */ /* 0x000fc8000bf05270 */
[----:B------:R-:W-:Y:S02]  /*2eb0*/  USEL UR8, URZ, 0x1, UP0 ;  /* 0x00000001ff087887 */ /* 0x000fe40008000000 */
[----:B------:R-:W-:-:S04]  /*2ec0*/  USEL UR7, UR7, URZ, UP0 ;  /* 0x000000ff07077287 */ /* 0x000fc80008000000 */
[----:B------:R-:W-:Y:S01]  /*2ed0*/  ULEA UR7, UR7, UR6, 0x3 ;  /* 0x0000000607077291 */ /* 0x000fe2000f8e18ff */
[----:B-1----:R-:W-:-:S04]  /*2ee0*/  LOP3.LUT R3, R12, UR8, RZ, 0x3c, !PT ;  /* 0x000000080c037c12 */ /* 0x002fc8000f8e3cff */
[----:B------:R-:W-:-:S04]  /*2ef0*/  SHF.L.U32 R0, R3, 0x1f, RZ ;  /* 0x0000001f03007819 */ /* 0x000fc800000006ff */
[----:B------:R-:W1:Y:S02]  /*2f00*/  SYNCS.PHASECHK.TRANS64 P0, [UR7+0x90], R0 ;  /* 0x00009000ff0075a7 */ /* 0x000e640008001007 */
[----:B-1----:R-:W-:Y:S05]  /*2f10*/  @P0 EXIT ;  /* 0x000000000000094d */ /* 0x002fea0003800000 */
[----:B------:R-:W-:Y:S02]  /*2f20*/  SHF.L.U32 R3, R3, 0x1f, RZ ;  /* 0x0000001f03037819 */ /* 0x000fe400000006ff */
[----:B------:R-:W-:-:S07]  /*2f30*/  MOV R0, UR7 ;  /* 0x0000000700007c02 */ /* 0x000fce0008000f00 */
.L_x_53:
[----:B-1----:R1:W2:Y:S02]  /*2f40*/  SYNCS.PHASECHK.TRANS64.TRYWAIT P0, [R0+URZ+0x90], R3 ;  /* 0x00009003000075a7 */ /* 0x0022a400080011ff */
[----:B--2---:R-:W-:Y:S05]  /*2f50*/  @!P0 NANOSLEEP.SYNCS 0x989680 ;  /* 0x009896800000895d */ /* 0x004fea0003900000 */
[----:B------:R-:W2:Y:S02]  /*2f60*/  @!P0 SYNCS.PHASECHK.TRANS64 P0, [R0+URZ+0x90], R3 ;  /* 0x00009003000085a7 */ /* 0x000ea400080010ff */
[----:B--2---:R-:W-:Y:S05]  /*2f70*/  @P0 EXIT ;  /* 0x000000000000094d */ /* 0x004fea0003800000 */
[----:B------:R-:W-:Y:S05]  /*2f80*/  BRA `(.L_x_53) ;  /* 0xfffffffc00ec7947 */ /* 0x000fea000383ffff */
.L_x_46:
[----:B------:R-:W-:Y:S05]  /*2f90*/  BRA.U UP4, `(.L_x_54) ;  /* 0x00000011042c7547 */ /* 0x000fea000b800000 */
[----:B------:R-:W-:Y:S01]  /*2fa0*/  UMOV UR4, 0x40 ;  /* 0x0000004000047882 */ /* 0x000fe20000000000 */
[----:B------:R-:W-:Y:S01]  /*2fb0*/  NOP ;  /* 0x0000000000007918 */ /* 0x000fe20000000000 */
[----:B------:R-:W-:Y:S01]  /*2fc0*/  ULEA UR5, UR47, UR4, 0x18 ;  /* 0x000000042f057291 */ /* 0x000fe2000f8ec0ff */
[----:B------:R-:W-:Y:S02]  /*2fd0*/  UMOV UR6, 0x400 ;  /* 0x0000040000067882 */ /* 0x000fe40000000000 */
[----:B------:R-:W-:-:S06]  /*2fe0*/  ULEA UR6, UR47, UR6, 0x18 ;  /* 0x000000062f067291 */ /* 0x000fcc000f8ec0ff */
[----:B------:R-:W1:Y:S02]  /*2ff0*/  LDS.U8 R0, [UR5+0x1c] ;  /* 0x00001c05ff007984 */ /* 0x000e640008000000 */
[----:B-1----:R-:W-:-:S13]  /*3000*/  ISETP.NE.AND P0, PT, R0, RZ, PT ;  /* 0x000000ff0000720c */ /* 0x002fda0003f05270 */
[----:B------:R-:W-:Y:S05]  /*3010*/  @P0 BRA `(.L_x_55) ;  /* 0x0000000000580947 */ /* 0x000fea0003800000 */
[----:B------:R-:W-:-:S13]  /*3020*/  ELECT P0, URZ, PT ;  /* 0x0000000000ff782f */ /* 0x000fda0003800000 */
[----:B------:R-:W-:Y:S05]  /*3030*/  @!P0 BRA `(.L_x_56) ;  /* 0x0000000000608947 */ /* 0x000fea0003800000 */
[----:B------:R-:W-:Y:S01]  /*3040*/  UMOV UR4, 0x10 ;  /* 0x0000001000047882 */ /* 0x000fe20000000000 */
[----:B------:R-:W-:Y:S01]  /*3050*/  HFMA2 R0, -RZ, RZ, 0, 5.9604644775390625e-08 ;  /* 0x00000001ff007431 */ /* 0x000fe200000001ff */
[----:B------:R-:W-:-:S03]  /*3060*/  MOV R3, 0xffff ;  /* 0x0000ffff00037802 */ /* 0x000fc60000000f00 */
[----:B------:R-:W-:Y:S04]  /*3070*/  DEPBAR.LE SB1, 0x36 ;  /* 0x00009d800000791a */ /* 0x000fe80000000000 */
[----:B------:R-:W1:Y:S02]  /*3080*/  UTCATOMSWS.FIND_AND_SET.ALIGN UP0, UR4, UR4 ;  /* 0x00000004000475e3 */ /* 0x000e640008000800 */
[----:B-1----:R-:W-:Y:S01]  /*3090*/  MOV R4, UR4 ;  /* 0x0000000400047c02 */ /* 0x002fe20008000f00 */
[----:B------:R-:W-:Y:S06]  /*30a0*/  BRA.U UP0, `(.L_x_57) ;  /* 0x0000000100187547 */ /* 0x000fec000b800000 */
.L_x_58:
[----:B------:R-:W-:Y:S05]  /*30b0*/  NANOSLEEP 0x64 ;  /* 0x000000640000795d */ /* 0x000fea0003800000 */
[----:B------:R-:W-:-:S05]  /*30c0*/  UMOV UR4, 0x10 ;  /* 0x0000001000047882 */ /* 0x000fca0000000000 */
[----:B------:R-:W-:Y:S04]  /*30d0*/  DEPBAR.LE SB1, 0x36 ;  /* 0x00009d800000791a */ /* 0x000fe80000000000 */
[----:B------:R-:W1:Y:S02]  /*30e0*/  UTCATOMSWS.FIND_AND_SET.ALIGN UP0, UR4, UR4 ;  /* 0x00000004000475e3 */ /* 0x000e640008000800 */
[----:B-1----:R-:W-:Y:S01]  /*30f0*/  MOV R4, UR4 ;  /* 0x0000000400047c02 */ /* 0x002fe20008000f00 */
[----:B------:R-:W-:Y:S05]  /*3100*/  BRA.U !UP0, `(.L_x_58) ;  /* 0xfffffffd08e87547 */ /* 0x000fea000b83ffff */
.L_x_57:
[-C--:B------:R-:W-:Y:S02]  /*3110*/  SHF.L.U32 R3, R3, R4.reuse, RZ ;  /* 0x0000000403037219 */ /* 0x080fe400000006ff */
[----:B------:R-:W-:Y:S01]  /*3120*/  SHF.L.U32 R0, R0, R4, RZ ;  /* 0x0000000400007219 */ /* 0x000fe200000006ff */
[----:B------:R-:W-:Y:S02]  /*3130*/  IMAD.SHL.U32 R4, R4, 0x20, RZ ;  /* 0x0000002004047824 */ /* 0x000fe400078e00ff */
[----:B------:R1:W-:Y:S04]  /*3140*/  ATOMS.OR RZ, [UR5+0x14], R3 ;  /* 0x00001403ffff798c */ /* 0x0003e8000b000005 */
[----:B------:R1:W-:Y:S04]  /*3150*/  ATOMS.OR RZ, [UR5+0x18], R0 ;  /* 0x00001800ffff798c */ /* 0x0003e8000b000005 */
[----:B------:R1:W-:Y:S01]  /*3160*/  STS [UR6+0x130], R4 ;  /* 0x00013004ff007988 */ /* 0x0003e20008000806 */
[----:B------:R-:W-:Y:S05]  /*3170*/  BRA `(.L_x_56) ;  /* 0x0000000000107947 */ /* 0x000fea0003800000 */
.L_x_55:
[----:B------:R-:W-:Y:S02]  /*3180*/  MOV R0, 0xffffffff ;  /* 0xffffffff00007802 */ /* 0x000fe40000000f00 */
[----:B------:R-:W-:-:S03]  /*3190*/  MOV R4, 0x31c0 ;  /* 0x000031c000047802 */ /* 0x000fc60000000f00 */
[----:B------:R1:W-:Y:S04]  /*31a0*/  STS [UR6+0x130], R0 ;  /* 0x00013000ff007988 */ /* 0x0003e80008000806 */
[----:B-1---5:R-:W-:Y:S05]  /*31b0*/  CALL.REL.NOINC `($__internal_1_$__cuda_sm10x_tcgen05_guardrail_trap_phase_invalid_during_alloc) ;  /* 0x0000007000147944 */ /* 0x022fea0003c00000 */
.L_x_56:
[----:B------:R-:W-:Y:S05]  /*31c0*/  WARPSYNC.ALL ;  /* 0x0000000000007948 */ /* 0x000fea0003800000 */
[----:B------:R-:W2:Y:S01]  /*31d0*/  S2UR UR4, SR_CgaCtaId ;  /* 0x00000000000479c3 */ /* 0x000ea20000008800 */
[----:B------:R-:W-:Y:S01]  /*31e0*/  UMOV UR41, 0x400 ;  /* 0x0000040000297882 */ /* 0x000fe20000000000 */
[----:B------:R-:W-:-:S06]  /*31f0*/  NOP ;  /* 0x0000000000007918 */ /* 0x000fcc0000000000 */
[----:B------:R-:W-:Y:S06]  /*3200*/  BAR.ARV 0x6, 0xa0 ;  /* 0x0182800000007b1d */ /* 0x000fec0000002000 */
[----:B------:R-:W3:Y:S01]  /*3210*/  LDCU UR6, c[0x0][0x38c] ;  /* 0x00007180ff0677ac */ /* 0x000ee20008000800 */
[----:B------:R-:W-:Y:S01]  /*3220*/  LOP3.LUT R2, R2, 0xffff, RZ, 0xc0, !PT ;  /* 0x0000ffff02027812 */ /* 0x000fe200078ec0ff */
[----:B------:R-:W-:Y:S01]  /*3230*/  IMAD.MOV.U32 R11, RZ, RZ, 0x1 ;  /* 0x00000001ff0b7424 */ /* 0x000fe200078e00ff */
[----:B------:R-:W-:Y:S01]  /*3240*/  CS2R R8, SRZ ;  /* 0x0000000000087805 */ /* 0x000fe2000001ff00 */
[----:B------:R-:W4:Y:S01]  /*3250*/  LDCU UR7, c[0x0][0x38c] ;  /* 0x00007180ff0777ac */ /* 0x000f220008000800 */
[----:B------:R-:W-:Y:S01]  /*3260*/  R2UR UR42, R2 ;  /* 0x00000000022a72ca */ /* 0x000fe200000e0000 */
[----:B------:R-:W-:Y:S01]  /*3270*/  IMAD.MOV.U32 R10, RZ, RZ, RZ ;  /* 0x000000ffff0a7224 */ /* 0x000fe200078e00ff */
[----:B------:R-:W-:Y:S01]  /*3280*/  UMOV UR46, URZ ;  /* 0x000000ff002e7c82 */ /* 0x000fe20008000000 */
[----:B------:R-:W-:Y:S01]  /*3290*/  UMOV UR39, URZ ;  /* 0x000000ff00277c82 */ /* 0x000fe20008000000 */
[----:B--2---:R-:W-:Y:S01]  /*32a0*/  ULEA UR41, UR4, UR41, 0x18 ;  /* 0x0000002904297291 */ /* 0x004fe2000f8ec0ff */
[----:B------:R-:W-:Y:S01]  /*32b0*/  UMOV UR62, 0x0 ;  /* 0x00000000003e7882 */ /* 0x000fe20000000000 */
[----:B------:R-:W-:-:S02]  /*32c0*/  UMOV UR63, 0x8200010 ;  /* 0x08200010003f7882 */ /* 0x000fc40000000000 */
[----:B------:R-:W-:Y:S02]  /*32d0*/  UIADD3 UR5, UPT, UPT, UR41, 0x8400, URZ ;  /* 0x0000840029057890 */ /* 0x000fe4000fffe0ff */
[----:B------:R-:W-:Y:S02]  /*32e0*/  UIADD3 UR4, UPT, UPT, UR41, 0x20400, URZ ;  /* 0x0002040029047890 */ /* 0x000fe4000fffe0ff */
[----:B---3--:R-:W-:Y:S01]  /*32f0*/  UIADD3 UR6, UPT, UPT, UR6, 0x7f, URZ ;  /* 0x0000007f06067890 */ /* 0x008fe2000fffe0ff */
[----:B-1----:R-:W1:Y:S01]  /*3300*/  LDS R0, [UR41+0x130] ;  /* 0x00013029ff007984 */ /* 0x002e620008000800 */
[----:B------:R-:W-:Y:S02]  /*3310*/  USHF.R.U32.HI UR5, URZ, 0x4, UR5 ;  /* 0x00000004ff057899 */ /* 0x000fe40008011605 */
[----:B------:R-:W-:Y:S02]  /*3320*/  USHF.R.S32.HI UR47, URZ, 0x1f, UR6 ;  /* 0x0000001fff2f7899 */ /* 0x000fe40008011406 */
[----:B------:R-:W-:-:S02]  /*3330*/  USHF.R.U32.HI UR4, URZ, 0x4, UR4 ;  /* 0x00000004ff047899 */ /* 0x000fc40008011604 */
[----:B------:R-:W-:Y:S02]  /*3340*/  ULEA.HI UR47, UR47, UR6, URZ, 0x7 ;  /* 0x000000062f2f7291 */ /* 0x000fe4000f8f38ff */
[----:B------:R-:W-:Y:S02]  /*3350*/  ULOP3.LUT UR5, UR5, 0x3fff, URZ, 0xc0, !UPT ;  /* 0x00003fff05057892 */ /* 0x000fe4000f8ec0ff */
[----:B------:R-:W-:Y:S02]  /*3360*/  USHF.R.S32.HI UR47, URZ, 0x7, UR47 ;  /* 0x00000007ff2f7899 */ /* 0x000fe4000801142f */
[----:B------:R-:W-:Y:S02]  /*3370*/  ULOP3.LUT UR4, UR4, 0x3fff, URZ, 0xc0, !UPT ;  /* 0x00003fff04047892 */ /* 0x000fe4000f8ec0ff */
[----:B------:R-:W-:Y:S01]  /*3380*/  UISETP.LT.AND UP0, UPT, UR47, 0x1, UPT ;  /* 0x000000012f00788c */ /* 0x000fe2000bf01270 */
[----:B------:R-:W-:Y:S01]  /*3390*/  UMOV UR60, 0x0 ;  /* 0x00000000003c7882 */ /* 0x000fe20000000000 */
[----:B------:R-:W-:-:S02]  /*33a0*/  UMOV UR61, 0x8200010 ;  /* 0x08200010003d7882 */ /* 0x000fc40000000000 */
[----:B------:R-:W-:Y:S01]  /*33b0*/  USEL UR64, UR47, 0x1, !UP0 ;  /* 0x000000012f407887 */ /* 0x000fe2000c000000 */
[----:B------:R-:W-:Y:S01]  /*33c0*/  UMOV UR58, 0x0 ;  /* 0x00000000003a7882 */ /* 0x000fe20000000000 */
[----:B------:R-:W-:Y:S01]  /*33d0*/  UMOV UR59, 0x8200010 ;  /* 0x08200010003b7882 */ /* 0x000fe20000000000 */
[----:B------:R-:W-:Y:S01]  /*33e0*/  UMOV UR56, 0x0 ;  /* 0x0000000000387882 */ /* 0x000fe20000000000 */
[----:B------:R-:W-:Y:S01]  /*33f0*/  UMOV UR57, 0x8200010 ;  /* 0x0820001000397882 */ /* 0x000fe20000000000 */
[----:B------:R-:W-:Y:S01]  /*3400*/  UMOV UR54, 0x0 ;  /* 0x0000000000367882 */ /* 0x000fe20000000000 */
[----:B------:R-:W-:Y:S01]  /*3410*/  UMOV UR55, 0x8200010 ;  /* 0x0820001000377882 */ /* 0x000fe20000000000 */
[----:B------:R-:W-:Y:S01]  /*3420*/  UMOV UR52, 0x0 ;  /* 0x0000000000347882 */ /* 0x000fe20000000000 */
[----:B------:R-:W-:Y:S01]  /*3430*/  UMOV UR53, 0x8200010 ;  /* 0x0820001000357882 */ /* 0x000fe20000000000 */
[----:B------:R-:W-:Y:S02]  /*3440*/  ULOP3.LUT UR43, UR5, 0x10000, URZ, 0xfc, !UPT ;  /* 0x00010000052b7892 */ /* 0x000fe4000f8efcff */
[----:B------:R-:W-:-:S02]  /*3450*/  ULOP3.LUT UR44, UR4, 0x10000, URZ, 0xfc, !UPT ;  /* 0x00010000042c7892 */ /* 0x000fc4000f8efcff */
[----:B------:R-:W-:Y:S02]  /*3460*/  UIADD3 UR64, UPT, UPT, -UR64, URZ, URZ ;  /* 0x000000ff40407290 */ /* 0x000fe4000fffe1ff */
[----:B----4-:R-:W-:Y:S01]  /*3470*/  UISETP.GE.AND UP4, UPT, UR7, 0x1, UPT ;  /* 0x000000010700788c */ /* 0x010fe2000bf86270 */
[----:B------:R-:W-:Y:S01]  /*3480*/  UMOV UR50, 0x0 ;  /* 0x0000000000327882 */ /* 0x000fe20000000000 */
[----:B------:R-:W-:Y:S01]  /*3490*/  UMOV UR51, 0x8200010 ;  /* 0x0820001000337882 */ /* 0x000fe20000000000 */
[----:B------:R-:W-:Y:S01]  /*34a0*/  UMOV UR48, 0x0 ;  /* 0x0000000000307882 */ /* 0x000fe20000000000 */
[----:B-1----:R-:W-:Y:S01]  /*34b0*/  R2UR UR65, R0 ;  /* 0x00000000004172ca */ /* 0x002fe200000e0000 */
[----:B------:R-:W-:-:S14]  /*34c0*/  UMOV UR49, 0x8200010 ;  /* 0x0820001000317882 */ /* 0x000fdc0000000000 */
.L_x_65:
[----:B------:R-:W-:Y:S02]  /*34d0*/  LEA R0, R10, UR41, 0x3 ;  /* 0x000000290a007c11 */ /* 0x000fe4000f8e18ff */
[----:B------:R-:W-:Y:S02]  /*34e0*/  SHF.L.U32 R5, R9, 0x1f, RZ ;  /* 0x0000001f09057819 */ /* 0x000fe400000006ff */
[----:B------:R-:W-:Y:S01]  /*34f0*/  PLOP3.LUT P0, PT, PT, PT, UP4, 0x80, 0x8 ;  /* 0x000000000008781c */ /* 0x000fe20003f0f048 */
[----:B------:R-:W-:Y:S01]  /*3500*/  VIADD R3, R0, 0x90 ;  /* 0x0000009000037836 */ /* 0x000fe20000000000 */
[----:B-1----:R-:W1:Y:S02]  /*3510*/  SYNCS.PHASECHK.TRANS64.TRYWAIT P1, [R0+URZ+0x80], R5 ;  /* 0x00008005000075a7 */ /* 0x002e6400080211ff */
[----:B-1-3--:R-:W-:Y:S09]  /*3520*/  @!P1 BRA `(.L_x_59) ;  /* 0x0000006400389947 */ /* 0x00aff20003800000 */
.L_x_150:
[----:B------:R-:W-:Y:S01]  /*3530*/  LEA R4, R10, UR41, 0x4 ;  /* 0x000000290a047c11 */ /* 0x000fe2000f8e20ff */
[----:B------:R-:W-:Y:S01]  /*3540*/  @UP4 ULEA UR4, UR39, UR41, 0x3 ;  /* 0x0000002927044291 */ /* 0x000fe2000f8e18ff */
[----:B------:R-:W-:Y:S01]  /*3550*/  PLOP3.LUT P2, PT, PT, PT, PT, 0x80, 0x8 ;  /* 0x000000000008781c */ /* 0x000fe20003f4f070 */
[----:B------:R-:W-:Y:S01]  /*3560*/  ULEA UR45, UR46, UR41, 0x3 ;  /* 0x000000292e2d7291 */ /* 0x000fe2000f8e18ff */
[----:B------:R-:W-:Y:S01]  /*3570*/  PRMT R3, RZ, 0x654, R3 ;  /* 0x00000654ff037816 */ /* 0x000fe20000000003 */
[----:B------:R-:W-:Y:S01]  /*3580*/  ULEA UR36, UR46, UR65, 0x7 ;  /* 0x000000412e247291 */ /* 0x000fe2000f8e38ff */
[----:B-1----:R-:W1:Y:S01]  /*3590*/  LDS.128 R4, [R4+0x110] ;  /* 0x0001100004047984 */ /* 0x002e620000000c00 */
[----:B------:R-:W-:Y:S02]  /*35a0*/  @P0 SHF.L.U32 R2, R8, 0x1f, RZ ;  /* 0x0000001f08020819 */ /* 0x000fe400000006ff */
[----:B------:R-:W-:Y:S01]  /*35b0*/  SHF.L.U32 R0, R11, 0x1f, RZ ;  /* 0x0000001f0b007819 */ /* 0x000fe200000006ff */
[----:B------:R-:W-:Y:S01]  /*35c0*/  @!PT LDS RZ, [RZ] ;  /* 0x00000000fffff984 */ /* 0x000fe20000000800 */
[----:B------:R-:W-:Y:S01]  /*35d0*/  @!PT LDS RZ, [RZ] ;  /* 0x00000000fffff984 */ /* 0x000fe20000000800 */
[----:B------:R-:W-:Y:S01]  /*35e0*/  @!PT LDS RZ, [RZ] ;  /* 0x00000000fffff984 */ /* 0x000fe20000000800 */
[----:B------:R-:W-:Y:S01]  /*35f0*/  @!PT LDS RZ, [RZ] ;  /* 0x00000000fffff984 */ /* 0x000fe20000000800 */
[----:B------:R2:W-:Y:S06]  /*3600*/  MEMBAR.ALL.CTA ;  /* 0x0000000000007992 */ /* 0x0005ec0000008000 */
[----:B--2---:R-:W2:Y:S02]  /*3610*/  FENCE.VIEW.ASYNC.S ;  /* 0x00000000000073c6 */ /* 0x004ea40000000000 */
[----:B--2---:R2:W-:Y:S01]  /*3620*/  SYNCS.ARRIVE.TRANS64.RED.A1T0 RZ, [R3+URZ], RZ ;  /* 0x000000ff03ff79a7 */ /* 0x0045e200081004ff */
[----:B------:R2:W3:Y:S01]  /*3630*/  @P0 SYNCS.PHASECHK.TRANS64.TRYWAIT P2, [UR4], R2 ;  /* 0x00000002ff0005a7 */ /* 0x0004e20008041104 */
[----:B-1----:R-:W-:Y:S01]  /*3640*/  LOP3.LUT P1, RZ, R6, 0x1, RZ, 0xc0, !PT ;  /* 0x0000000106ff7812 */ /* 0x002fe2000782c0ff */
[----:B------:R-:W1:Y:S02]  /*3650*/  SYNCS.PHASECHK.TRANS64.TRYWAIT P0, [UR45+0xc0], R0 ;  /* 0x0000c000ff0075a7 */ /* 0x000e64000800112d */
[----:B-123--:R-:W-:Y:S10]  /*3660*/  @!P0 BRA `(.L_x_60) ;  /* 0x0000006000fc8947 */ /* 0x00eff40003800000 */
.L_x_152:
[----:B------:R-:W-:Y:S01]  /*3670*/  IADD3 R10, PT, PT, R10, 0x1, RZ ;  /* 0x000000010a0a7810 */ /* 0x000fe20007ffe0ff */
[----:B------:R-:W-:Y:S06]  /*3680*/  BRA.U !UP4, `(.L_x_61) ;  /* 0x000000050c107547 */ /* 0x000fec000b800000 */
[----:B------:R-:W-:Y:S01]  /*3690*/  UPLOP3.LUT UP2, UPT, UPT, UPT, UPT, 0x40, 0x4 ;  /* 0x000000000004789c */ /* 0x000fe20003f4e870 */
[----:B------:R-:W-:Y:S01]  /*36a0*/  UMOV UR38, UR64 ;  /* 0x0000004000267c82 */ /* 0x000fe20008000000 */
[----:B------:R-:W-:Y:S01]  /*36b0*/  UMOV UR37, UR47 ;  /* 0x0000002f00257c82 */ /* 0x000fe20008000000 */
[----:B------:R-:W-:-:S08]  /*36c0*/  UMOV UR5, UR39 ;  /* 0x0000002700057c82 */ /* 0x000fd00008000000 */
.L_x_64:
[----:B------:R-:W-:Y:S02]  /*36d0*/  UIADD3 UR38, UPT, UPT, UR38, 0x1, URZ ;  /* 0x0000000126267890 */ /* 0x000fe4000fffe0ff */
[----:B------:R-:W-:Y:S02]  /*36e0*/  ULEA UR7, UR5, UR41, 0x3 ;  /* 0x0000002905077291 */ /* 0x000fe4000f8e18ff */
[----:B------:R-:W-:Y:S01]  /*36f0*/  UISETP.NE.AND UP3, UPT, UR38, URZ, UPT ;  /* 0x000000ff2600728c */ /* 0x000fe2000bf65270 */
[----:B--23--:R-:W-:Y:S10]  /*3700*/  @P2 BRA `(.L_x_62) ;  /* 0x00000000000c2947 */ /* 0x00cff40003800000 */
[----:B-1----:R-:W-:Y:S04]  /*3710*/  SHF.L.U32 R3, R8, 0x1f, RZ ;  /* 0x0000001f08037819 */ /* 0x002fe800000006ff */
[----:B------:R-:W1:Y:S02]  /*3720*/  SYNCS.PHASECHK.TRANS64.TRYWAIT P0, [UR7], R3 ;  /* 0x00000003ff0075a7 */ /* 0x000e640008001107 */
[----:B-1----:R-:W-:Y:S05]  /*3730*/  @!P0 BRA `(.L_x_63) ;  /* 0x0000006000e08947 */ /* 0x002fea0003800000 */
.L_x_62:
[----:B------:R-:W-:Y:S01]  /*3740*/  UISETP.NE.AND UP0, UPT, UR37, 0x1, UPT ;  /* 0x000000012500788c */ /* 0x000fe2000bf05270 */
[----:B------:R-:W-:Y:S01]  /*3750*/  PLOP3.LUT P2, PT, PT, PT, PT, 0x80, 0x8 ;  /* 0x000000000008781c */ /* 0x000fe20003f4f070 */
[----:B------:R-:W-:Y:S02]  /*3760*/  UIADD3 UR4, UPT, UPT, UR5, 0x1, URZ ;  /* 0x0000000105047890 */ /* 0x000fe4000fffe0ff */
[----:B------:R-:W-:Y:S02]  /*3770*/  UIADD3 UR40, UPT, UPT, UR7, 0x18, URZ ;  /* 0x0000001807287890 */ /* 0x000fe4000fffe0ff */
[----:B------:R-:W-:Y:S01]  /*3780*/  UISETP.NE.AND UP1, UPT, UR4, 0x3, UPT ;  /* 0x000000030400788c */ /* 0x000fe2000bf25270 */
[----:B------:R-:W-:Y:S01]  /*3790*/  PLOP3.LUT P0, PT, PT, PT, UP0, 0x80, 0x8 ;  /* 0x000000000008781c */ /* 0x000fe20003f0f008 */
[----:B------:R-:W-:Y:S02]  /*37a0*/  UIADD3 UR37, UPT, UPT, UR37, -0x1, URZ ;  /* 0xffffffff25257890 */ /* 0x000fe4000fffe0ff */
[----:B------:R-:W-:Y:S02]  /*37b0*/  USEL UR6, URZ, 0x1, UP1 ;  /* 0x00000001ff067887 */ /* 0x000fe40008800000 */
[----:B------:R-:W-:Y:S01]  /*37c0*/  USEL UR39, UR4, URZ, UP1 ;  /* 0x000000ff04277287 */ /* 0x000fe20008800000 */
[----:B------:R-:W-:Y:S01]  /*37d0*/  UMOV UR7, 0x40004040 ;  /* 0x4000404000077882 */ /* 0x000fe20000000000 */
[----:B------:R-:W-:Y:S02]  /*37e0*/  UMOV UR35, 0x40004040 ;  /* 0x4000404000237882 */ /* 0x000fe40000000000 */
[----:B------:R-:W-:Y:S01]  /*37f0*/  @UP0 ULEA UR4, UR39, UR41, 0x3 ;  /* 0x0000002927040291 */ /* 0x000fe2000f8e18ff */
[----:B------:R-:W-:Y:S01]  /*3800*/  LOP3.LUT R8, R8, UR6, RZ, 0x3c, !PT ;  /* 0x0000000608087c12 */ /* 0x000fe2000f8e3cff */
[----:B------:R-:W-:Y:S01]  /*3810*/  ULEA UR6, UR5, UR44, 0xb ;  /* 0x0000002c05067291 */ /* 0x000fe2000f8e58ff */
[----:B------:R-:W-:Y:S02]  /*3820*/  UMOV UR33, 0x40004040 ;  /* 0x4000404000217882 */ /* 0x000fe40000000000 */
[----:B-1----:R-:W-:Y:S01]  /*3830*/  @P0 SHF.L.U32 R0, R8, 0x1f, RZ ;  /* 0x0000001f08000819 */ /* 0x002fe200000006ff */
[----:B------:R-:W-:Y:S02]  /*3840*/  UIADD3 UR34, UPT, UPT, UR6, 0x2, URZ ;  /* 0x0000000206227890 */ /* 0x000fe4000fffe0ff */
[----:B------:R-:W-:Y:S01]  /*3850*/  UIADD3 UR30, UPT, UPT, UR6, 0x4, URZ ;  /* 0x00000004061e7890 */ /* 0x000fe2000fffe0ff */
[----:B------:R2:W3:Y:S01]  /*3860*/  @P0 SYNCS.PHASECHK.TRANS64.TRYWAIT P2, [UR4], R0 ;  /* 0x00000000ff0005a7 */ /* 0x0004e20008041104 */
[----:B------:R-:W-:Y:S02]  /*3870*/  ULEA UR4, UR5, UR43, 0xb ;  /* 0x0000002b05047291 */ /* 0x000fe4000f8e58ff */
[----:B------:R-:W-:Y:S02]  /*3880*/  UIADD3 UR26, UPT, UPT, UR6, 0x6, URZ ;  /* 0x00000006061a7890 */ /* 0x000fe4000fffe0ff */
        /* <DEDUP_REMOVED lines=10> */
[----:B------:R-:W-:Y:S01]  /*3930*/  UIADD3 UR8, UPT, UPT, UR4, 0x406, URZ ;  /* 0x0000040604087890 */ /* 0x000fe2000fffe0ff */
[----:B------:R-:W-:Y:S01]  /*3940*/  UMOV UR5, 0x40004040 ;  /* 0x4000404000057882 */ /* 0x000fe20000000000 */
[----:B------:R-:W-:Y:S01]  /*3950*/  UMOV UR31, 0x40004040 ;  /* 0x40004040001f7882 */ /* 0x000fe20000000000 */
[----:B------:R1:W-:Y:S01]  /*3960*/  UTCHMMA gdesc[UR4], gdesc[UR6], tmem[UR36], tmem[UR62], idesc[UR63], UP2 ;  /* 0x00ff3e06040075ea */ /* 0x0003e20009000024 */
[----:B------:R-:W-:Y:S01]  /*3970*/  UPLOP3.LUT UP2, UPT, UPT, UPT, UPT, 0x80, 0x8 ;  /* 0x000000000008789c */ /* 0x000fe20003f4f070 */
[----:B------:R2:W-:Y:S01]  /*3980*/  UTCHMMA gdesc[UR32], gdesc[UR34], tmem[UR36], tmem[UR60], idesc[UR61], UPT ;  /* 0x00ff3c22200075ea */ /* 0x0005e2000b800024 */
[----:B------:R-:W-:Y:S01]  /*3990*/  UMOV UR29, 0x40004040 ;  /* 0x40004040001d7882 */ /* 0x000fe20000000000 */
[----:B------:R-:W-:Y:S01]  /*39a0*/  UMOV UR27, 0x40004040 ;  /* 0x40004040001b7882 */ /* 0x000fe20000000000 */
        /* <DEDUP_REMOVED lines=12> */
[----:B------:R-:W-:Y:S01]  /*3a70*/  UMOV UR9, 0x40004040 ;  /* 0x4000404000097882 */ /* 0x000fe20000000000 */
[----:B------:R2:W-:Y:S01]  /*3a80*/  UTCHMMA gdesc[UR12], gdesc[UR14], tmem[UR36], tmem[UR50], idesc[UR51], UPT ;  /* 0x00ff320e0c0075ea */ /* 0x0005e2000b800024 */
[----:B------:R2:W-:Y:S01]  /*3a90*/  UTCHMMA gdesc[UR8], gdesc[UR10], tmem[UR36], tmem[UR48], idesc[UR49], UPT ;  /* 0x00ff300a080075ea */ /* 0x0005e2000b800024 */
[----:B------:R2:W-:Y:S01]  /*3aa0*/  UTCBAR.MULTICAST [UR40], URZ, UR42 ;  /* 0x000000ff280073e9 */ /* 0x0005e2000800082a */
[----:B-1----:R-:W-:Y:S01]  /*3ab0*/  UMOV UR5, UR39 ;  /* 0x0000002700057c82 */ /* 0x002fe20008000000 */
[----:B------:R-:W-:Y:S05]  /*3ac0*/  BRA.U UP3, `(.L_x_64) ;  /* 0xfffffffd03007547 */ /* 0x000fea000b83ffff */
.L_x_61:
[----:B------:R-:W-:Y:S01]  /*3ad0*/  UIADD3 UR4, UPT, UPT, UR46, 0x1, URZ ;  /* 0x000000012e047890 */ /* 0x000fe2000fffe0ff */
[C---:B------:R-:W-:Y:S01]  /*3ae0*/  ISETP.NE.AND P0, PT, R10.reuse, 0x2, PT ;  /* 0x000000020a00780c */ /* 0x040fe20003f05270 */
[----:B------:R-:W-:Y:S02]  /*3af0*/  UIADD3 UR5, UPT, UPT, UR45, 0xa0, URZ ;  /* 0x000000a02d057890 */ /* 0x000fe4000fffe0ff */
[----:B------:R-:W-:Y:S01]  /*3b00*/  UISETP.NE.AND UP0, UPT, UR4, 0x4, UPT ;  /* 0x000000040400788c */ /* 0x000fe2000bf05270 */
[----:B-12---:R-:W-:Y:S02]  /*3b10*/  SEL R0, RZ, 0x1, P0 ;  /* 0x00000001ff007807 */ /* 0x006fe40000000000 */
[----:B------:R-:W-:Y:S01]  /*3b20*/  SEL R10, R10, RZ, P0 ;  /* 0x000000ff0a0a7207 */ /* 0x000fe20000000000 */
[----:B------:R-:W-:Y:S01]  /*3b30*/  USEL UR6, URZ, 0x1, UP0 ;  /* 0x00000001ff067887 */ /* 0x000fe20008000000 */
[----:B------:R-:W-:Y:S01]  /*3b40*/  LOP3.LUT R9, R9, R0, RZ, 0x3c, !PT ;  /* 0x0000000009097212 */ /* 0x000fe200078e3cff */
[----:B------:R-:W-:Y:S01]  /*3b50*/  USEL UR46, UR4, URZ, UP0 ;  /* 0x000000ff042e7287 */ /* 0x000fe20008000000 */
[----:B------:R1:W-:Y:S03]  /*3b60*/  UTCBAR [UR5], URZ ;  /* 0x000000ff050073e9 */ /* 0x0003e600080000ff */
[----:B------:R-:W-:Y:S01]  /*3b70*/  LOP3.LUT R11, R11, UR6, RZ, 0x3c, !PT ;  /* 0x000000060b0b7c12 */ /* 0x000fe2000f8e3cff */
[----:B------:R-:W-:Y:S07]  /*3b80*/  @P1 BRA `(.L_x_65) ;  /* 0xfffffff800501947 */ /* 0x000fee000383ffff */
[----:B------:R-:W2:Y:S01]  /*3b90*/  S2UR UR8, SR_CgaCtaId ;  /* 0x00000000000879c3 */ /* 0x000ea20000008800 */
[----:B------:R-:W-:Y:S01]  /*3ba0*/  ELECT P0, URZ, PT ;  /* 0x0000000000ff782f */ /* 0x000fe20003800000 */
[----:B------:R-:W-:Y:S01]  /*3bb0*/  IMAD.MOV.U32 R0, RZ, RZ, 0x1 ;  /* 0x00000001ff007424 */ /* 0x000fe200078e00ff */
[----:B------:R-:W-:Y:S01]  /*3bc0*/  UIADD3 UR41, UPT, UPT, UR41, 0xc0, URZ ;  /* 0x000000c029297890 */ /* 0x000fe2000fffe0ff */
[----:B------:R-:W-:Y:S01]  /*3bd0*/  SHF.L.U32 R3, R11, 0x1f, RZ ;  /* 0x0000001f0b037819 */ /* 0x000fe200000006ff */
[----:B------:R-:W-:-:S03]  /*3be0*/  UMOV UR4, 0x40 ;  /* 0x0000004000047882 */ /* 0x000fc60000000000 */
[----:B------:R-:W-:Y:S01]  /*3bf0*/  UVIRTCOUNT.DEALLOC.SMPOOL 0x80 ;  /* 0x000000800000784c */ /* 0x000fe20000000000 */
[----:B--2---:R-:W-:Y:S02]  /*3c00*/  ULEA UR8, UR8, UR4, 0x18 ;  /* 0x0000000408087291 */ /* 0x004fe4000f8ec0ff */
[----:B------:R-:W-:-:S07]  /*3c10*/  ULEA UR4, UR46, UR41, 0x3 ;  /* 0x000000292e047291 */ /* 0x000fce000f8e18ff */
[----:B------:R2:W-:Y:S02]  /*3c20*/  @P0 STS.U8 [UR8+0x1c], R0 ;  /* 0x00001c00ff000988 */ /* 0x0005e40008000008 */
[----:B------:R-:W4:Y:S02]  /*3c30*/  SYNCS.PHASECHK.TRANS64.TRYWAIT P0, [UR4], R3 ;  /* 0x00000003ff0075a7 */ /* 0x000f240008001104 */
[----:B--2-4-:R-:W-:Y:S05]  /*3c40*/  @!P0 BRA `(.L_x_66) ;  /* 0x0000005c00b48947 */ /* 0x014fea0003800000 */
.L_x_155:
[----:B------:R-:W-:-:S04]  /*3c50*/  UIADD3 UR4, UPT, UPT, UR46, 0x1, URZ ;  /* 0x000000012e047890 */ /* 0x000fc8000fffe0ff */
[----:B------:R-:W-:-:S04]  /*3c60*/  UISETP.NE.AND UP0, UPT, UR4, 0x4, UPT ;  /* 0x000000040400788c */ /* 0x000fc8000bf05270 */
[----:B------:R-:W-:Y:S02]  /*3c70*/  USEL UR6, URZ, 0x1, UP0 ;  /* 0x00000001ff067887 */ /* 0x000fe40008000000 */
[----:B------:R-:W-:-:S04]  /*3c80*/  USEL UR4, UR4, URZ, UP0 ;  /* 0x000000ff04047287 */ /* 0x000fc80008000000 */
[----:B-1----:R-:W-:Y:S01]  /*3c90*/  ULEA UR5, UR4, UR41, 0x3 ;  /* 0x0000002904057291 */ /* 0x002fe2000f8e18ff */
[----:B------:R-:W-:-:S04]  /*3ca0*/  LOP3.LUT R2, R11, UR6, RZ, 0x3c, !PT ;  /* 0x000000060b027c12 */ /* 0x000fc8000f8e3cff */
[----:B--2---:R-:W-:-:S04]  /*3cb0*/  SHF.L.U32 R3, R2, 0x1f, RZ ;  /* 0x0000001f02037819 */ /* 0x004fc800000006ff */
[----:B------:R-:W1:Y:S02]  /*3cc0*/  SYNCS.PHASECHK.TRANS64.TRYWAIT P0, [UR5], R3 ;  /* 0x00000003ff0075a7 */ /* 0x000e640008001105 */
[----:B-1----:R-:W-:Y:S05]  /*3cd0*/  @!P0 BRA `(.L_x_67) ;  /* 0x0000005c00a88947 */ /* 0x002fea0003800000 */
.L_x_157:
        /* <DEDUP_REMOVED lines=9> */
.L_x_159:
[----:B------:R-:W-:-:S04]  /*3d70*/  UIADD3 UR4, UPT, UPT, UR4, 0x1, URZ ;  /* 0x0000000104047890 */ /* 0x000fc8000fffe0ff */
[----:B------:R-:W-:-:S04]  /*3d80*/  UISETP.NE.AND UP0, UPT, UR4, 0x4, UPT ;  /* 0x000000040400788c */ /* 0x000fc8000bf05270 */
[----:B------:R-:W-:Y:S02]  /*3d90*/  USEL UR5, URZ, 0x1, UP0 ;  /* 0x00000001ff057887 */ /* 0x000fe40008000000 */
[----:B------:R-:W-:-:S04]  /*3da0*/  USEL UR4, UR4, URZ, UP0 ;  /* 0x000000ff04047287 */ /* 0x000fc80008000000 */
[----:B------:R-:W-:Y:S01]  /*3db0*/  ULEA UR4, UR4, UR41, 0x3 ;  /* 0x0000002904047291 */ /* 0x000fe2000f8e18ff */
[----:B-1----:R-:W-:-:S04]  /*3dc0*/  LOP3.LUT R3, R2, UR5, RZ, 0x3c, !PT ;  /* 0x0000000502037c12 */ /* 0x002fc8000f8e3cff */
[----:B------:R-:W-:-:S04]  /*3dd0*/  SHF.L.U32 R3, R3, 0x1f, RZ ;  /* 0x0000001f03037819 */ /* 0x000fc800000006ff */
[----:B------:R-:W1:Y:S02]  /*3de0*/  SYNCS.PHASECHK.TRANS64.TRYWAIT P0, [UR4], R3 ;  /* 0x00000003ff0075a7 */ /* 0x000e640008001104 */
[----:B-1----:R-:W-:Y:S05]  /*3df0*/  @!P0 BRA `(.L_x_69) ;  /* 0x0000005c00908947 */ /* 0x002fea0003800000 */
.L_x_161:
[----:B------:R-:W-:Y:S01]  /*3e00*/  NOP ;  /* 0x0000000000007918 */ /* 0x000fe20000000000 */
[----:B-1----:R-:W1:Y:S01]  /*3e10*/  LDS R0, [UR8+0x14] ;  /* 0x00001408ff007984 */ /* 0x002e620008000800 */
[----:B------:R-:W-:Y:S01]  /*3e20*/  ULOP3.LUT UR4, UR65, 0xffff, URZ, 0xc0, !UPT ;  /* 0x0000ffff41047892 */ /* 0x000fe2000f8ec0ff */
[----:B------:R-:W-:Y:S01]  /*3e30*/  UMOV UR5, 0xffff ;  /* 0x0000ffff00057882 */ /* 0x000fe20000000000 */
[----:B------:R-:W-:Y:S02]  /*3e40*/  UMOV UR6, 0x1 ;  /* 0x0000000100067882 */ /* 0x000fe40000000000 */
[----:B------:R-:W-:-:S04]  /*3e50*/  USHF.R.U32.HI UR4, URZ, 0x5, UR4 ;  /* 0x00000005ff047899 */ /* 0x000fc80008011604 */
[----:B------:R-:W-:Y:S02]  /*3e60*/  USHF.L.U32 UR5, UR5, UR4, URZ ;  /* 0x0000000405057299 */ /* 0x000fe400080006ff */
[----:B------:R-:W-:-:S04]  /*3e70*/  USHF.L.U32 UR4, UR6, UR4, URZ ;  /* 0x0000000406047299 */ /* 0x000fc800080006ff */
[----:B-1----:R-:W-:-:S04]  /*3e80*/  LOP3.LUT R0, R0, UR5, RZ, 0xc0, !PT ;  /* 0x0000000500007c12 */ /* 0x002fc8000f8ec0ff */
[----:B------:R-:W-:-:S13]  /*3e90*/  ISETP.NE.AND P0, PT, R0, UR5, PT ;  /* 0x0000000500007c0c */ /* 0x000fda000bf05270 */
[----:B------:R-:W-:Y:S05]  /*3ea0*/  @P0 BRA `(.L_x_70) ;  /* 0x0000000000580947 */ /* 0x000fea0003800000 */
[----:B------:R-:W1:Y:S02]  /*3eb0*/  LDS R0, [UR8+0x18] ;  /* 0x00001808ff007984 */ /* 0x000e640008000800 */
[----:B-1----:R-:W-:-:S04]  /*3ec0*/  LOP3.LUT R0, R0, UR4, RZ, 0xc0, !PT ;  /* 0x0000000400007c12 */ /* 0x002fc8000f8ec0ff */
[----:B------:R-:W-:-:S13]  /*3ed0*/  ISETP.NE.AND P0, PT, R0, UR4, PT ;  /* 0x0000000400007c0c */ /* 0x000fda000bf05270 */
[----:B------:R-:W-:Y:S05]  /*3ee0*/  @P0 BRA `(.L_x_71) ;  /* 0x00000000003c0947 */ /* 0x000fea0003800000 */
[----:B------:R-:W1:Y:S01]  /*3ef0*/  S2R R2, SR_LANEID ;  /* 0x0000000000027919 */ /* 0x000e620000000000 */
[----:B------:R-:W-:Y:S01]  /*3f00*/  ULOP3.LUT UR5, URZ, UR5, URZ, 0x33, !UPT ;  /* 0x00000005ff057292 */ /* 0x000fe2000f8e33ff */
[----:B------:R-:W-:Y:S01]  /*3f10*/  LOP3.LUT R4, RZ, UR4, RZ, 0x33, !PT ;  /* 0x00000004ff047c12 */ /* 0x000fe2000f8e33ff */
[----:B------:R-:W-:Y:S02]  /*3f20*/  VOTEU.ANY UR4, UPT, PT ;  /* 0x0000000000047886 */ /* 0x000fe400038e0100 */
[----:B------:R-:W-:Y:S01]  /*3f30*/  UFLO.U32 UR4, UR4 ;  /* 0x00000004000472bd */ /* 0x000fe200080e0000 */
[----:B------:R-:W2:Y:S01]  /*3f40*/  REDUX UR6, R4 ;  /* 0x00000000040673c4 */ /* 0x000ea20000000000 */
[----:B------:R-:W-:-:S06]  /*3f50*/  IMAD.U32 R0, RZ, RZ, UR5 ;  /* 0x00000005ff007e24 */ /* 0x000fcc000f8e00ff */
[----:B------:R4:W-:Y:S01]  /*3f60*/  UTCATOMSWS.AND URZ, UR5 ;  /* 0x0000000500ff79e3 */ /* 0x0009e20008000000 */
[----:B------:R-:W3:Y:S01]  /*3f70*/  REDUX UR7, R0 ;  /* 0x00000000000773c4 */ /* 0x000ee20000000000 */
[----:B-1----:R-:W-:Y:S01]  /*3f80*/  ISETP.EQ.U32.AND P0, PT, R2, UR4, PT ;  /* 0x0000000402007c0c */ /* 0x002fe2000bf02070 */
[----:B--2---:R-:W-:Y:S01]  /*3f90*/  IMAD.U32 R2, RZ, RZ, UR6 ;  /* 0x00000006ff027e24 */ /* 0x004fe2000f8e00ff */
[----:B---3--:R-:W-:-:S11]  /*3fa0*/  MOV R3, UR7 ;  /* 0x0000000700037c02 */ /* 0x008fd60008000f00 */
[----:B------:R4:W-:Y:S04]  /*3fb0*/  @P0 ATOMS.AND RZ, [UR8+0x14], R3 ;  /* 0x00001403ffff098c */ /* 0x0009e8000a800008 */
[----:B------:R4:W-:Y:S01]  /*3fc0*/  @P0 ATOMS.AND RZ, [UR8+0x18], R2 ;  /* 0x00001802ffff098c */ /* 0x0009e2000a800008 */
[----:B------:R-:W-:Y:S05]  /*3fd0*/  BRA `(.L_x_72) ;  /* 0x0000000000147947 */ /* 0x000fea0003800000 */
.L_x_71:
[----:B------:R-:W-:Y:S02]  /*3fe0*/  MOV R2, 0x4000 ;  /* 0x0000400000027802 */ /* 0x000fe40000000f00 */
[----:B---3-5:R-:W-:Y:S05]  /*3ff0*/  CALL.REL.NOINC `($__internal_0_$__cuda_sm10x_tcgen05_guardrail_trap_col_being_dealloced_not_returned_by_alloc) ;  /* 0x0000006000787944 */ /* 0x028fea0003c00000 */
[----:B------:R-:W-:Y:S05]  /*4000*/  BRA `(.L_x_72) ;  /* 0x0000000000087947 */ /* 0x000fea0003800000 */
.L_x_70:
[----:B------:R-:W-:Y:S02]  /*4010*/  MOV R2, 0x4030 ;  /* 0x0000403000027802 */ /* 0x000fe40000000f00 */
[----:B---3-5:R-:W-:Y:S05]  /*4020*/  CALL.REL.NOINC `($__internal_2_$__cuda_sm10x_tcgen05_guardrail_trap_unallocated_columns_being_dealloced) ;  /* 0x0000006000847944 */ /* 0x028fea0003c00000 */
.L_x_72:
[----:B------:R-:W-:Y:S01]  /*4030*/  NOP ;  /* 0x0000000000007918 */ /* 0x000fe20000000000 */
[----:B----4-:R-:W-:Y:S05]  /*4040*/  EXIT ;  /* 0x000000000000794d */ /* 0x010fea0003800000 */
.L_x_54:
[----:B------:R-:W-:-:S09]  /*4050*/  UISETP.NE.OR UP0, UPT, UR17, 0x3, !UP3 ;  /* 0x000000031100788c */ /* 0x000fd2000df05670 */
[----:B------:R-:W-:Y:S05]  /*4060*/  BRA.U UP0, `(.L_x_73) ;  /* 0x0000001100547547 */ /* 0x000fea000b800000 */
[----:B------:R-:W1:Y:S01]  /*4070*/  LDCU UR31, c[0x0][0x370] ;  /* 0x00006e00ff1f77ac */ /* 0x000e620008000800 */
[----:B------:R-:W2:Y:S01]  /*4080*/  LDC.64 R16, c[0x0][0x348] ;  /* 0x0000d200ff107b82 */ /* 0x000ea20000000a00 */
[----:B------:R-:W-:Y:S02]  /*4090*/  HFMA2 R13, -RZ, RZ, 0, 0 ;  /* 0x00000000ff0d7431 */ /* 0x000fe400000001ff */
[----:B------:R-:W-:Y:S01]  /*40a0*/  IMAD.MOV.U32 R15, RZ, RZ, 0x1 ;  /* 0x00000001ff0f7424 */ /* 0x000fe200078e00ff */
[----:B------:R-:W1:Y:S01]  /*40b0*/  LDCU.128 UR48, c[0x0][0xb10] ;  /* 0x00016200ff3077ac */ /* 0x000e620008000c00 */
[----:B------:R-:W-:Y:S01]  /*40c0*/  IMAD.MOV.U32 R14, RZ, RZ, RZ ;  /* 0x000000ffff0e7224 */ /* 0x000fe200078e00ff */
[----:B------:R-:W-:Y:S01]  /*40d0*/  MOV R7, 0x2000 ;  /* 0x0000200000077802 */ /* 0x000fe20000000f00 */
[----:B------:R-:W3:Y:S01]  /*40e0*/  LDCU UR30, c[0x0][0x374] ;  /* 0x00006e80ff1e77ac */ /* 0x000ee20008000800 */
[----:B------:R-:W4:Y:S01]  /*40f0*/  LDC.64 R2, c[0x0][0x888] ;  /* 0x00022200ff027b82 */ /* 0x000f220000000a00 */
[----:B------:R-:W3:Y:S01]  /*4100*/  LDCU UR15, c[0x0][0xb0c] ;  /* 0x00016180ff0f77ac */ /* 0x000ee20008000800 */
[----:B------:R-:W2:Y:S06]  /*4110*/  LDCU UR40, c[0x0][0xb20] ;  /* 0x00016400ff2877ac */ /* 0x000eac0008000800 */
[----:B------:R-:W4:Y:S01]  /*4120*/  LDC.64 R4, c[0x0][0x890] ;  /* 0x00022400ff047b82 */ /* 0x000f220000000a00 */
[----:B------:R-:W2:Y:S01]  /*4130*/  LDCU UR4, c[0x0][0xb30] ;  /* 0x00016600ff0477ac */ /* 0x000ea20008000800 */
[----:B------:R-:W-:Y:S01]  /*4140*/  UMOV UR21, 0x400 ;  /* 0x0000040000157882 */ /* 0x000fe20000000000 */
[----:B-1----:R-:W-:-:S02]  /*4150*/  UIMAD.WIDE.U32 UR6, UR31, UR48, URZ ;  /* 0x000000301f0672a5 */ /* 0x002fc4000f8e00ff */
[----:B---3--:R-:W-:Y:S02]  /*4160*/  UIMAD.WIDE.U32 UR8, UR30, UR51, URZ ;  /* 0x000000331e0872a5 */ /* 0x008fe4000f8e00ff */
[----:B------:R-:W-:Y:S02]  /*4170*/  ULEA UR21, UR47, UR21, 0x18 ;  /* 0x000000152f157291 */ /* 0x000fe4000f8ec0ff */
[----:B------:R-:W-:Y:S02]  /*4180*/  UPLOP3.LUT UP3, UPT, UPT, UPT, UPT, 0x40, 0x4 ;  /* 0x000000000004789c */ /* 0x000fe40003f6e870 */
[----:B------:R-:W-:Y:S01]  /*4190*/  UIADD3 UR37, UPT, UPT, UR21, 0x48, URZ ;  /* 0x0000004815257890 */ /* 0x000fe2000fffe0ff */
[----:B------:R-:W-:Y:S01]  /*41a0*/  UMOV UR6, UR7 ;  /* 0x0000000700067c82 */ /* 0x000fe20008000000 */
[----:B------:R-:W-:Y:S01]  /*41b0*/  UMOV UR38, UR9 ;  /* 0x0000000900267c82 */ /* 0x000fe20008000000 */
[----:B------:R-:W-:Y:S02]  /*41c0*/  UISETP.GE.AND UP0, UPT, UR42, 0x1, UPT ;  /* 0x000000012a00788c */ /* 0x000fe4000bf06270 */
[----:B------:R-:W-:Y:S01]  /*41d0*/  UISETP.NE.AND UP4, UPT, UR42, 0x1, UPT ;  /* 0x000000012a00788c */ /* 0x000fe2000bf85270 */
[----:B------:R-:W1:Y:S01]  /*41e0*/  LDCU.64 UR22, c[0x0][0xb28] ;  /* 0x00016500ff1677ac */ /* 0x000e620008000a00 */
[----:B------:R-:W-:-:S02]  /*41f0*/  UISETP.NE.AND UP6, UPT, UR15, 0x1, UPT ;  /* 0x000000010f00788c */ /* 0x000fc4000bfc5270 */
[----:B------:R-:W-:Y:S02]  /*4200*/  UISETP.NE.AND UP5, UPT, UR50, 0x1, UPT ;  /* 0x000000013200788c */ /* 0x000fe4000bfa5270 */
[----:B------:R-:W-:Y:S02]  /*4210*/  UIADD3 UR33, UPT, UPT, UR21, 0x30, URZ ;  /* 0x0000003015217890 */ /* 0x000fe4000fffe0ff */
[----:B------:R-:W-:Y:S02]  /*4220*/  UIADD3 UR25, UPT, UPT, UR21, 0x38, URZ ;  /* 0x0000003815197890 */ /* 0x000fe4000fffe0ff */
[----:B------:R-:W-:Y:S02]  /*4230*/  UIADD3 UR17, UPT, UPT, UR21, 0x40, URZ ;  /* 0x0000004015117890 */ /* 0x000fe4000fffe0ff */
[----:B------:R-:W-:Y:S02]  /*4240*/  UPRMT UR37, UR47, 0x654, UR37 ;  /* 0x000006542f257896 */ /* 0x000fe40008000025 */
[----:B------:R-:W-:-:S02]  /*4250*/  USHF.R.U32.HI UR39, URZ, UR49, UR6 ;  /* 0x00000031ff277299 */ /* 0x000fc40008011606 */
[----:B--2---:R-:W-:Y:S02]  /*4260*/  USHF.R.U32.HI UR38, URZ, UR40, UR38 ;  /* 0x00000028ff267299 */ /* 0x004fe40008011626 */
[----:B------:R-:W-:-:S11]  /*4270*/  UISETP.NE.AND UP2, UPT, UR4, 0x1, UPT ;  /* 0x000000010400788c */ /* 0x000fd6000bf45270 */
.L_x_84:
[C---:B------:R-:W-:Y:S02]  /*4280*/  LEA R12, R14.reuse, UR21, 0x3 ;  /* 0x000000150e0c7c11 */ /* 0x040fe4000f8e18ff */
[----:B------:R-:W-:Y:S02]  /*4290*/  SHF.L.U32 R9, R13, 0x1f, RZ ;  /* 0x0000001f0d097819 */ /* 0x000fe400000006ff */
[----:B------:R-:W-:Y:S02]  /*42a0*/  LEA R10, R14, UR21, 0x4 ;  /* 0x000000150e0a7c11 */ /* 0x000fe4000f8e20ff */
[----:B--2---:R-:W2:Y:S02]  /*42b0*/  SYNCS.PHASECHK.TRANS64.TRYWAIT P0, [R12+URZ+0x80], R9 ;  /* 0x000080090c0075a7 */ /* 0x004ea400080011ff */
[----:B--2---:R-:W-:Y:S05]  /*42c0*/  @!P0 BRA `(.L_x_74) ;  /* 0x0000005800748947 */ /* 0x004fea0003800000 */
.L_x_162:
[----:B--2---:R-:W2:Y:S01]  /*42d0*/  LDS.128 R8, [R10+0x110] ;  /* 0x000110000a087984 */ /* 0x004ea20000000c00 */
[----:B------:R-:W-:Y:S01]  /*42e0*/  UISETP.GE.AND UP0, UPT, UR42, 0x1, UPT ;  /* 0x000000012a00788c */ /* 0x000fe2000bf06270 */
[----:B------:R-:W-:Y:S01]  /*42f0*/  @!PT LDS RZ, [RZ] ;  /* 0x00000000fffff984 */ /* 0x000fe20000000800 */
[----:B------:R-:W-:Y:S01]  /*4300*/  @!PT LDS RZ, [RZ] ;  /* 0x00000000fffff984 */ /* 0x000fe20000000800 */
[----:B------:R-:W-:Y:S01]  /*4310*/  @!PT LDS RZ, [RZ] ;  /* 0x00000000fffff984 */ /* 0x000fe20000000800 */
[----:B------:R-:W-:Y:S01]  /*4320*/  @!PT LDS RZ, [RZ] ;  /* 0x00000000fffff984 */ /* 0x000fe20000000800 */
[----:B------:R3:W-:Y:S06]  /*4330*/  MEMBAR.ALL.CTA ;  /* 0x0000000000007992 */ /* 0x0007ec0000008000 */
[----:B---3--:R-:W3:Y:S01]  /*4340*/  FENCE.VIEW.ASYNC.S ;  /* 0x00000000000073c6 */ /* 0x008ee20000000000 */
[----:B--2---:R-:W-:Y:S11]  /*4350*/  LOP3.LUT P0, RZ, R10, 0x1, RZ, 0xc0, !PT ;  /* 0x000000010aff7812 */ /* 0x004ff6000780c0ff */
[----:B------:R-:W-:Y:S02]  /*4360*/  @!UPT UIADD3 URZ, UPT, UPT, URZ, URZ, URZ ;  /* 0x000000fffffff290 */ /* 0x000fe4000fffe0ff */
[----:B---3--:R-:W-:Y:S01]  /*4370*/  VOTEU.ANY UP1, P0 ;  /* 0x0000000000ff7886 */ /* 0x008fe20000020100 */
[----:B------:R-:W-:Y:S11]  /*4380*/  PLOP3.LUT P0, PT, PT, PT, UP1, 0x80, 0x8 ;  /* 0x000000000008781c */ /* 0x000ff60003f0f018 */
[----:B------:R-:W-:Y:S02]  /*4390*/  @!UPT UIADD3 URZ, UPT, UPT, URZ, URZ, URZ ;  /* 0x000000fffffff290 */ /* 0x000fe4000fffe0ff */
[----:B------:R-:W-:Y:S02]  /*43a0*/  @P0 SHF.R.U32.HI R0, RZ, 0x10, R9 ;  /* 0x00000010ff000819 */ /* 0x000fe40000011609 */
[----:B------:R-:W-:Y:S02]  /*43b0*/  @P0 MOV R6, R8 ;  /* 0x0000000800060202 */ /* 0x000fe40000000f00 */
[----:B------:R-:W-:Y:S01]  /*43c0*/  @P0 R2UR UR4, R0 ;  /* 0x00000000000402ca */ /* 0x000fe200000e0000 */
[----:B------:R-:W-:Y:S01]  /*43d0*/  VIADD R0, R12, 0x90 ;  /* 0x000000900c007836 */ /* 0x000fe20000000000 */
[----:B------:R-:W-:Y:S02]  /*43e0*/  @P0 LOP3.LUT R8, R9, 0xffff, RZ, 0xc0, !PT ;  /* 0x0000ffff09080812 */ /* 0x000fe400078ec0ff */
[----:B------:R-:W-:Y:S02]  /*43f0*/  @P0 R2UR UR6, R6 ;  /* 0x00000000060602ca */ /* 0x000fe400000e0000 */
[----:B------:R-:W-:Y:S02]  /*4400*/  PRMT R0, RZ, 0x654, R0 ;  /* 0x00000654ff007816 */ /* 0x000fe40000000000 */
[----:B------:R-:W-:Y:S02]  /*4410*/  @P0 R2UR UR5, R8 ;  /* 0x00000000080502ca */ /* 0x000fe400000e0000 */
[----:B------:R2:W-:Y:S03]  /*4420*/  SYNCS.ARRIVE.TRANS64.RED.A1T0 RZ, [R0+URZ], RZ ;  /* 0x000000ff00ff79a7 */ /* 0x0005e600081004ff */
[----:B------:R-:W-:Y:S04]  /*4430*/  @UP1 UMOV UR29, UR4 ;  /* 0x00000004001d1c82 */ /* 0x000fe80008000000 */
[----:B------:R-:W-:Y:S04]  /*4440*/  @UP1 UMOV UR14, UR6 ;  /* 0x00000006000e1c82 */ /* 0x000fe80008000000 */
[----:B------:R-:W-:Y:S01]  /*4450*/  @UP1 UMOV UR13, UR5 ;  /* 0x00000005000d1c82 */ /* 0x000fe20008000000 */
[----:B------:R-:W-:Y:S05]  /*4460*/  BRA.U !UP0, `(.L_x_75) ;  /* 0x0000000108a47547 */ /* 0x000fea000b800000 */
[----:B------:R-:W-:Y:S02]  /*4470*/  UIMAD.WIDE.U32 UR18, UR13, UR51, URZ ;  /* 0x000000330d1272a5 */ /* 0x000fe4000f8e00ff */
[----:B------:R-:W-:Y:S02]  /*4480*/  UIMAD.WIDE.U32 UR26, UR14, UR48, URZ ;  /* 0x000000300e1a72a5 */ /* 0x000fe4000f8e00ff */
[----:B------:R-:W-:Y:S02]  /*4490*/  USEL UR4, UR30, UR38, !UP5 ;  /* 0x000000261e047287 */ /* 0x000fe4000e800000 */
[----:B------:R-:W-:Y:S02]  /*44a0*/  USEL UR7, UR31, UR39, !UP6 ;  /* 0x000000271f077287 */ /* 0x000fe4000f000000 */
[----:B-1----:R-:W-:Y:S02]  /*44b0*/  UIMAD.WIDE.U32 UR8, UR4, UR22, URZ ;  /* 0x00000016040872a5 */ /* 0x002fe4000f8e00ff */
[----:B------:R-:W-:Y:S01]  /*44c0*/  UIMAD.WIDE.U32 UR10, UR7, UR22, URZ ;  /* 0x00000016070a72a5 */ /* 0x000fe2000f8e00ff */
[----:B------:R-:W-:Y:S02]  /*44d0*/  UMOV UR5, UR19 ;  /* 0x0000001300057c82 */ /* 0x000fe40008000000 */
[----:B------:R-:W-:Y:S03]  /*44e0*/  USHF.R.U32.HI UR6, URZ, UR40, UR5 ;  /* 0x00000028ff067299 */ /* 0x000fe60008011605 */
[----:B------:R-:W-:Y:S01]  /*44f0*/  UMOV UR5, UR27 ;  /* 0x0000001b00057c82 */ /* 0x000fe20008000000 */
[----:B------:R-:W-:Y:S02]  /*4500*/  USEL UR6, UR13, UR6, !UP5 ;  /* 0x000000060d067287 */ /* 0x000fe4000e800000 */
[----:B------:R-:W-:Y:S03]  /*4510*/  USHF.R.U32.HI UR12, URZ, UR49, UR5 ;  /* 0x00000031ff0c7299 */ /* 0x000fe60008011605 */
[----:B------:R-:W-:Y:S02]  /*4520*/  UMOV UR5, UR9 ;  /* 0x0000000900057c82 */ /* 0x000fe40008000000 */
[----:B------:R-:W-:Y:S03]  /*4530*/  @UP4 USHF.R.U32.HI UR4, URZ, UR23, UR5 ;  /* 0x00000017ff044299 */ /* 0x000fe60008011605 */
[----:B------:R-:W-:Y:S01]  /*4540*/  UMOV UR5, UR11 ;  /* 0x0000000b00057c82 */ /* 0x000fe20008000000 */
[----:B------:R-:W-:Y:S02]  /*4550*/  UIMAD UR4, UR42, UR4, URZ ;  /* 0x000000042a0472a4 */ /* 0x000fe4000f8e02ff */
[----:B------:R-:W-:Y:S02]  /*4560*/  @UP4 USHF.R.U32.HI UR7, URZ, UR23, UR5 ;  /* 0x00000017ff074299 */ /* 0x000fe40008011605 */
[----:B------:R-:W-:Y:S02]  /*4570*/  UIMAD.WIDE.U32 UR10, UR6, UR22, URZ ;  /* 0x00000016060a72a5 */ /* 0x000fe4000f8e00ff */
[----:B------:R-:W-:Y:S02]  /*4580*/  USEL UR5, UR14, UR12, !UP6 ;  /* 0x0000000c0e057287 */ /* 0x000fe4000f000000 */
[----:B------:R-:W-:Y:S02]  /*4590*/  UIMAD UR8, UR42, UR7, URZ ;  /* 0x000000072a0872a4 */ /* 0x000fe4000f8e02ff */
[----:B------:R-:W-:Y:S03]  /*45a0*/  UISETP.GE.AND UP0, UPT, UR6, UR4, UPT ;  /* 0x000000040600728c */ /* 0x000fe6000bf06270 */
[----:B------:R-:W-:Y:S01]  /*45b0*/  UMOV UR4, UR11 ;  /* 0x0000000b00047c82 */ /* 0x000fe20008000000 */
[----:B------:R-:W-:Y:S02]  /*45c0*/  UISETP.GE.OR UP0, UPT, UR5, UR8, UP0 ;  /* 0x000000080500728c */ /* 0x000fe40008706670 */
[----:B------:R-:W-:Y:S02]  /*45d0*/  USHF.R.U32.HI UR4, URZ, UR23, UR4 ;  /* 0x00000017ff047299 */ /* 0x000fe40008011604 */
[----:B------:R-:W-:Y:S02]  /*45e0*/  UIMAD.WIDE.U32 UR8, UR5, UR22, URZ ;  /* 0x00000016050872a5 */ /* 0x000fe4000f8e00ff */
[----:B------:R-:W-:Y:S04]  /*45f0*/  USEL UR10, UR6, UR4, !UP4 ;  /* 0x00000004060a7287 */ /* 0x000fe8000e000000 */
[----:B------:R-:W-:Y:S01]  /*4600*/  UIADD3 UR11, UPT, UPT, -UR10, URZ, URZ ;  /* 0x000000ff0a0b7290 */ /* 0x000fe2000fffe1ff */
[----:B------:R-:W-:Y:S02]  /*4610*/  @!UP0 UMOV UR4, UR9 ;  /* 0x0000000900048c82 */ /* 0x000fe40008000000 */
[----:B------:R-:W-:Y:S02]  /*4620*/  @!UP0 USHF.R.U32.HI UR4, URZ, UR23, UR4 ;  /* 0x00000017ff048299 */ /* 0x000fe40008011604 */
[----:B------:R-:W-:Y:S02]  /*4630*/  UIMAD UR8, UR42, UR11, UR6 ;  /* 0x0000000b2a0872a4 */ /* 0x000fe4000f8e0206 */
[----:B------:R-:W-:Y:S04]  /*4640*/  @!UP0 USEL UR4, UR5, UR4, !UP4 ;  /* 0x0000000405048287 */ /* 0x000fe8000e000000 */
[----:B------:R-:W-:Y:S02]  /*4650*/  @!UP0 UIMAD UR8, UR7, UR8, UR4 ;  /* 0x00000008070882a4 */ /* 0x000fe4000f8e0204 */
[----:B------:R-:W-:Y:S02]  /*4660*/  @!UP0 UIADD3 UR9, UPT, UPT, UR10, -UR4, URZ ;  /* 0x800000040a098290 */ /* 0x000fe4000fffe0ff */
[----:B------:R-:W-:Y:S02]  /*4670*/  UIADD3 UR4, UPT, UPT, -UR5, URZ, URZ ;  /* 0x000000ff05047290 */ /* 0x000fe4000fffe1ff */
[----:B------:R-:W-:Y:S02]  /*4680*/  UIADD3 UR7, UPT, UPT, -UR6, URZ, URZ ;  /* 0x000000ff06077290 */ /* 0x000fe4000fffe1ff */
[----:B------:R-:W-:Y:S02]  /*4690*/  @!UP0 UIMAD UR6, UR9, UR42, UR5 ;  /* 0x0000002a090682a4 */ /* 0x000fe4000f8e0205 */
[----:B------:R-:W-:Y:S02]  /*46a0*/  UIMAD UR14, UR15, UR4, UR14 ;  /* 0x000000040f0e72a4 */ /* 0x000fe4000f8e020e */
[----:B------:R-:W-:Y:S01]  /*46b0*/  UIMAD UR13, UR50, UR7, UR13 ;  /* 0x00000007320d72a4 */ /* 0x000fe2000f8e020d */
[----:B------:R-:W-:Y:S02]  /*46c0*/  @!UP0 UMOV UR5, UR8 ;  /* 0x0000000800058c82 */ /* 0x000fe40008000000 */
[----:B------:R-:W-:Y:S02]  /*46d0*/  UIMAD UR14, UR5, UR15, UR14 ;  /* 0x0000000f050e72a4 */ /* 0x000fe4000f8e020e */
[----:B------:R-:W-:Y:S11]  /*46e0*/  UIMAD UR13, UR6, UR50, UR13 ;  /* 0x00000032060d72a4 */ /* 0x000ff6000f8e020d */
[----:B------:R-:W-:Y:S01]  /*46f0*/  @!UPT UIADD3 URZ, UPT, UPT, URZ, URZ, URZ ;  /* 0x000000fffffff290 */ /* 0x000fe2000fffe0ff */
.L_x_75:
[----:B------:R-:W3:Y:S01]  /*4700*/  @!UP2 LDCU.128 UR8, c[0x0][0xb10] ;  /* 0x00016200ff08a7ac */ /* 0x000ee20008000c00 */
[C---:B----4-:R-:W-:Y:S02]  /*4710*/  ISETP.NE.U32.AND P1, PT, R4.reuse, RZ, PT ;  /* 0x000000ff0400720c */ /* 0x050fe40003f25070 */
[----:B------:R-:W-:Y:S02]  /*4720*/  ISETP.NE.U32.AND P0, PT, R4, RZ, PT ;  /* 0x000000ff0400720c */ /* 0x000fe40003f05070 */
[C---:B------:R-:W-:Y:S02]  /*4730*/  ISETP.NE.AND.EX P1, PT, R5.reuse, RZ, PT, P1 ;  /* 0x000000ff0500720c */ /* 0x040fe40003f25310 */
[----:B------:R-:W-:Y:S01]  /*4740*/  ISETP.NE.AND.EX P0, PT, R5, RZ, PT, P0 ;  /* 0x000000ff0500720c */ /* 0x000fe20003f05300 */
[----:B------:R-:W4:Y:S01]  /*4750*/  @!UP2 LDCU UR5, c[0x0][0xb0c] ;  /* 0x00016180ff05a7ac */ /* 0x000f220008000800 */
[----:B------:R-:W-:Y:S01]  /*4760*/  SHF.L.U32 R9, R15, 0x1f, RZ ;  /* 0x0000001f0f097819 */ /* 0x000fe200000006ff */
[----:B------:R-:W-:Y:S02]  /*4770*/  USHF.L.U32 UR35, UR16, 0x7, URZ ;  /* 0x0000000710237899 */ /* 0x000fe400080006ff */
[----:B------:R-:W-:Y:S02]  /*4780*/  USHF.L.U32 UR34, UR20, 0x7, URZ ;  /* 0x0000000714227899 */ /* 0x000fe400080006ff */
[----:B---3--:R-:W-:Y:S07]  /*4790*/  UIMAD.WIDE.U32 UR6, UR14, UR8, URZ ;  /* 0x000000080e0672a5 */ /* 0x008fee000f8e00ff */
[----:B------:R-:W-:Y:S01]  /*47a0*/  @!UP2 UMOV UR4, UR7 ;  /* 0x000000070004ac82 */ /* 0x000fe20008000000 */
[----:B----4-:R-:W-:Y:S02]  /*47b0*/  @!UP2 UISETP.NE.AND UP0, UPT, UR5, 0x1, UPT ;  /* 0x000000010500a88c */ /* 0x010fe4000bf05270 */
[----:B------:R-:W-:Y:S02]  /*47c0*/  @!UP2 USHF.R.U32.HI UR4, URZ, UR9, UR4 ;  /* 0x00000009ff04a299 */ /* 0x000fe40008011604 */
[----:B------:R-:W-:Y:S02]  /*47d0*/  UIMAD.WIDE.U32 UR6, UR13, UR11, URZ ;  /* 0x0000000b0d0672a5 */ /* 0x000fe4000f8e00ff */
[----:B------:R-:W-:Y:S02]  /*47e0*/  @!UP2 USEL UR8, UR14, UR4, !UP0 ;  /* 0x000000040e08a287 */ /* 0x000fe4000c000000 */
[----:B------:R-:W-:Y:S03]  /*47f0*/  @!UP2 UISETP.NE.AND UP0, UPT, UR10, 0x1, UPT ;  /* 0x000000010a00a88c */ /* 0x000fe6000bf05270 */
[----:B------:R-:W-:Y:S02]  /*4800*/  @!UP2 UMOV UR6, UR7 ;  /* 0x000000070006ac82 */ /* 0x000fe40008000000 */
[----:B------:R-:W3:Y:S02]  /*4810*/  @!UP2 LDCU UR4, c[0x0][0xb20] ;  /* 0x00016400ff04a7ac */ /* 0x000ee40008000800 */
[----:B---3--:R-:W-:Y:S04]  /*4820*/  @!UP2 USHF.R.U32.HI UR6, URZ, UR4, UR6 ;  /* 0x00000004ff06a299 */ /* 0x008fe80008011606 */
[----:B------:R-:W-:Y:S04]  /*4830*/  @!UP2 USEL UR6, UR13, UR6, !UP0 ;  /* 0x000000060d06a287 */ /* 0x000fe8000c000000 */
[----:B------:R-:W-:Y:S02]  /*4840*/  @!UP2 UIADD3 UR4, UPT, UPT, -UR8, UR6, URZ ;  /* 0x000000060804a290 */ /* 0x000fe4000fffe1ff */
[----:B------:R-:W-:Y:S02]  /*4850*/  @!UP2 UIADD3 UR6, UPT, UPT, UR8, -UR6, URZ ;  /* 0x800000060806a290 */ /* 0x000fe4000fffe0ff */
[----:B------:R-:W-:Y:S02]  /*4860*/  @!UP2 UIMAD UR14, UR4, UR5, UR14 ;  /* 0x00000005040ea2a4 */ /* 0x000fe4000f8e020e */
[----:B------:R-:W-:Y:S01]  /*4870*/  @!UP2 UIMAD UR13, UR6, UR10, UR13 ;  /* 0x0000000a060da2a4 */ /* 0x000fe2000f8e020d */
[----:B------:R-:W-:Y:S11]  /*4880*/  BRA.U UP3, `(.L_x_76) ;  /* 0x0000000103107547 */ /* 0x000ff6000b800000 */
[----:B--2---:R-:W-:Y:S04]  /*4890*/  MOV R0, UR43 ;  /* 0x0000002b00007c02 */ /* 0x004fe80008000f00 */
[----:B------:R-:W-:Y:S04]  /*48a0*/  SHF.L.U32 R11, R0, 0x1f, RZ ;  /* 0x0000001f000b7819 */ /* 0x000fe800000006ff */
[----:B------:R-:W2:Y:S02]  /*48b0*/  SYNCS.PHASECHK.TRANS64.TRYWAIT P2, [UR21+0x78], R11 ;  /* 0x0000780bff0075a7 */ /* 0x000ea40008041115 */
[----:B--2---:R-:W-:Y:S05]  /*48c0*/  @!P2 BRA `(.L_x_77) ;  /* 0x000000540008a947 */ /* 0x004fea0003800000 */
.L_x_76:
[----:B------:R-:W-:Y:S05]  /*48d0*/  @!P1 BRA `(.L_x_78) ;  /* 0x0000000000309947 */ /* 0x000fea0003800000 */
[----:B------:R-:W-:Y:S01]  /*48e0*/  ISETP.NE.U32.AND P1, PT, R2, RZ, PT ;  /* 0x000000ff0200720c */ /* 0x000fe20003f25070 */
[----:B------:R-:W3:Y:S01]  /*48f0*/  LDCU.64 UR4, c[0x0][0x358] ;  /* 0x00006b00ff0477ac */ /* 0x000ee20008000a00 */
[----:B------:R-:W-:Y:S02]  /*4900*/  IMAD.MOV.U32 R80, RZ, RZ, 0x1 ;  /* 0x00000001ff507424 */ /* 0x000fe400078e00ff */
[----:B------:R-:W-:Y:S11]  /*4910*/  ISETP.NE.AND.EX P1, PT, R3, RZ, PT, P1 ;  /* 0x000000ff0300720c */ /* 0x000ff60003f25310 */
[----:B------:R-:W-:Y:S02]  /*4920*/  @!UPT UIADD3 URZ, UPT, UPT, URZ, URZ, URZ ;  /* 0x000000fffffff290 */ /* 0x000fe4000fffe0ff */
[----:B--2---:R-:W2:Y:S01]  /*4930*/  @P1 LDC.64 R10, c[0x0][0x888] ;  /* 0x00022200ff0a1b82 */ /* 0x004ea20000000a00 */
[----:B------:R-:W-:Y:S04]  /*4940*/  @P1 IMAD R0, R4, UR36, RZ ;  /* 0x0000002404001c24 */ /* 0x000fe8000f8e02ff */
[----:B--2---:R-:W-:Y:S04]  /*4950*/  @P1 IMAD.WIDE R10, R0, 0x4, R10 ;  /* 0x00000004000a1825 */ /* 0x004fe800078e020a */
[----:B------:R-:W-:Y:S01]  /*4960*/  HFMA2 R0, -RZ, RZ, 0, 5.9604644775390625e-08 ;  /* 0x00000001ff007431 */ /* 0x000fe200000001ff */
[----:B---3-5:R3:W5:Y:S04]  /*4970*/  @P1 LDG.E R41, desc[UR4][R10.64] ;  /* 0x000000040a291981 */ /* 0x028768000c1e1900 */
[----:B------:R-:W-:Y:S01]  /*4980*/  @!P1 PRMT R80, R0, 0x7610, R80 ;  /* 0x0000761000509816 */ /* 0x000fe20000000050 */
[----:B---3--:R-:W4:Y:S06]  /*4990*/  @!P1 LDC R41, c[0x0][0x880] ;  /* 0x00022000ff299b82 */ /* 0x008f2c0000000800 */
.L_x_78:
[----:B----45:R-:W-:Y:S01]  /*49a0*/  @!P0 FSETP.EQ.AND P1, PT, R41, RZ, PT ;  /* 0x000000ff2900820b */ /* 0x030fe20003f22000 */
[----:B------:R-:W-:Y:S01]  /*49b0*/  @!UPT UIADD3 URZ, UPT, UPT, URZ, URZ, URZ ;  /* 0x000000fffffff290 */ /* 0x000fe2000fffe0ff */
[----:B------:R-:W-:Y:S11]  /*49c0*/  @!P0 BRA `(.L_x_79) ;  /* 0x0000000000188947 */ /* 0x000ff60003800000 */
[----:B------:R-:W-:Y:S02]  /*49d0*/  LOP3.LUT P0, RZ, R80, 0xff, RZ, 0xc0, !PT ;  /* 0x000000ff50ff7812 */ /* 0x000fe4000780c0ff */
[----:B------:R-:W-:Y:S04]  /*49e0*/  ISETP.NE.U32.AND P1, PT, R2, RZ, PT ;  /* 0x000000ff0200720c */ /* 0x000fe80003f25070 */
[----:B------:R-:W-:Y:S04]  /*49f0*/  ISETP.NE.AND.EX P1, PT, R3, RZ, PT, P1 ;  /* 0x000000ff0300720c */ /* 0x000fe80003f25310 */
[----:B------:R-:W-:Y:S03]  /*4a00*/  PLOP3.LUT P1, PT, P1, PT, PT, 0x8, 0x80 ;  /* 0x000000000080781c */ /* 0x000fe60000f2e170 */
[----:B------:R-:W-:Y:S11]  /*4a10*/  @P0 FSETP.EQ.AND P1, PT, R41, RZ, PT ;  /* 0x000000ff2900020b */ /* 0x000ff60003f22000 */
[----:B------:R-:W-:Y:S02]  /*4a20*/  @!UPT UIADD3 URZ, UPT, UPT, URZ, URZ, URZ ;  /* 0x000000fffffff290 */ /* 0x000fe4000fffe0ff */
.L_x_79:
[----:B------:R-:W3:Y:S01]  /*4a30*/  SYNCS.PHASECHK.TRANS64.TRYWAIT P2, [UR21+0x50], R9 ;  /* 0x00005009ff0075a7 */ /* 0x000ee20008041115 */
[----:B------:R-:W-:Y:S04]  /*4a40*/  ELECT P0, URZ, PT ;  /* 0x0000000000ff782f */ /* 0x000fe80003800000 */
[----:B------:R-:W-:Y:S11]  /*4a50*/  PLOP3.LUT P1, PT, P1, P0, PT, 0xf2, 0x2f ;  /* 0x00000000002f781c */ /* 0x000ff60000f21e72 */
[----:B------:R-:W-:Y:S02]  /*4a60*/  @!UPT UIADD3 URZ, UPT, UPT, URZ, URZ, URZ ;  /* 0x000000fffffff290 */ /* 0x000fe4000fffe0ff */
[----:B------:R-:W-:Y:S05]  /*4a70*/  @!P1 IADD3 R8, P0, PT, R16, 0x580, RZ ;  /* 0x0000058010089810 */ /* 0x000fea0007f1e0ff */
[----:B------:R-:W-:Y:S01]  /*4a80*/  @!P1 IMAD.X R6, RZ, RZ, R17, P0 ;  /* 0x000000ffff069224 */ /* 0x000fe200000e0611 */
[----:B---3--:R-:W-:Y:S07]  /*4a90*/  @!P2 BRA `(.L_x_80) ;  /* 0x0000005000aca947 */ /* 0x008fee0003800000 */
.L_x_165:
[----:B------:R-:W-:Y:S01]  /*4aa0*/  @!P1 R2UR UR5, R8 ;  /* 0x00000000080592ca */ /* 0x000fe200000e0000 */
[----:B------:R-:W-:Y:S01]  /*4ab0*/  VOTEU.ALL UP0, P1 ;  /* 0x0000000000ff7886 */ /* 0x000fe20000800000 */
[----:B------:R-:W-:Y:S01]  /*4ac0*/  @!P1 R2UR UR4, R6 ;  /* 0x00000000060492ca */ /* 0x000fe200000e0000 */
[----:B--2---:R-:W-:Y:S01]  /*4ad0*/  @!P1 IMAD.MOV.U32 R0, RZ, RZ, 0x2000 ;  /* 0x00002000ff009424 */ /* 0x004fe200078e00ff */
[----:B------:R-:W-:Y:S01]  /*4ae0*/  UMOV UR8, 0x0 ;  /* 0x0000000000087882 */ /* 0x000fe20000000000 */
[----:B------:R-:W-:Y:S01]  /*4af0*/  UMOV UR9, 0x10000000 ;  /* 0x1000000000097882 */ /* 0x000fe20000000000 */
[----:B------:R-:W-:Y:S01]  /*4b00*/  @!UP0 UIADD3 UR32, UPT, UPT, UR21, 0x200, URZ ;  /* 0x0000020015208890 */ /* 0x000fe2000fffe0ff */
[----:B------:R-:W-:Y:S01]  /*4b10*/  @!P1 IADD3 R8, P0, PT, R16, 0x580, RZ ;  /* 0x0000058010089810 */ /* 0x000fe20007f1e0ff */
[----:B------:R-:W-:Y:S01]  /*4b20*/  VOTEU.ALL UP0, P1 ;  /* 0x0000000000ff7886 */ /* 0x000fe20000800000 */
[----:B------:R-:W-:Y:S03]  /*4b30*/  UPRMT UR6, UR47, 0x654, UR33 ;  /* 0x000006542f067896 */ /* 0x000fe60008000021 */
[----:B------:R-:W-:Y:S02]  /*4b40*/  @!P1 IMAD.X R6, RZ, RZ, R17, P0 ;  /* 0x000000ffff069224 */ /* 0x000fe400000e0611 */
[----:B------:R-:W-:Y:S02]  /*4b50*/  IMAD.U32 R10, RZ, RZ, UR5 ;  /* 0x00000005ff0a7e24 */ /* 0x000fe4000f8e00ff */
[----:B------:R-:W-:Y:S03]  /*4b60*/  IMAD.U32 R11, RZ, RZ, UR4 ;  /* 0x00000004ff0b7e24 */ /* 0x000fe6000f8e00ff */
[----:B------:R-:W-:Y:S02]  /*4b70*/  @!P1 R2UR UR4, R10 ;  /* 0x000000000a0492ca */ /* 0x000fe400000e0000 */
[----:B------:R-:W-:Y:S11]  /*4b80*/  @!P1 R2UR UR5, R11 ;  /* 0x000000000b0592ca */ /* 0x000ff600000e0000 */
[----:B------:R-:W-:Y:S02]  /*4b90*/  @!UPT UIADD3 URZ, UPT, UPT, URZ, URZ, URZ ;  /* 0x000000fffffff290 */ /* 0x000fe4000fffe0ff */
[----:B------:R2:W-:Y:S01]  /*4ba0*/  @!UP0 UTMALDG.3D [UR32], [UR4], desc[UR8] ;  /* 0x00000820040085b4 */ /* 0x0005e20008011000 */
[----:B------:R2:W-:Y:S01]  /*4bb0*/  @!P1 SYNCS.ARRIVE.TRANS64.RED.A0TR RZ, [UR21+0x30], R0 ;  /* 0x00003000ffff99a7 */ /* 0x0005e20008300415 */
[----:B------:R-:W-:Y:S01]  /*4bc0*/  SYNCS.ARRIVE.TRANS64.RED.A1T0 RZ, [UR6], RZ ;  /* 0x000000ffffff79a7 */ /* 0x000fe20008100406 */
[----:B------:R-:W3:Y:S02]  /*4bd0*/  SYNCS.PHASECHK.TRANS64.TRYWAIT P2, [UR21+0x58], R9 ;  /* 0x00005809ff0075a7 */ /* 0x000ee40008041115 */
[----:B--23--:R-:W-:Y:S05]  /*4be0*/  @!P2 BRA `(.L_x_81) ;  /* 0x000000500070a947 */ /* 0x00cfea0003800000 */
.L_x_167:
        /* <DEDUP_REMOVED lines=8> */
[----:B------:R-:W-:Y:S01]  /*4c70*/  @!UP0 UIADD3 UR24, UPT, UPT, UR21, 0x2200, URZ ;  /* 0x0000220015188890 */ /* 0x000fe2000fffe0ff */
[----:B------:R-:W-:Y:S01]  /*4c80*/  VOTEU.ALL UP0, P1 ;  /* 0x0000000000ff7886 */ /* 0x000fe20000800000 */
[----:B------:R-:W-:Y:S01]  /*4c90*/  UMOV UR27, UR35 ;  /* 0x00000023001b7c82 */ /* 0x000fe20008000000 */
[----:B------:R-:W-:Y:S02]  /*4ca0*/  UMOV UR28, UR36 ;  /* 0x00000024001c7c82 */ /* 0x000fe40008000000 */
[----:B------:R-:W-:Y:S01]  /*4cb0*/  IMAD.U32 R10, RZ, RZ, UR5 ;  /* 0x00000005ff0a7e24 */ /* 0x000fe2000f8e00ff */
[----:B------:R-:W-:Y:S01]  /*4cc0*/  UPRMT UR6, UR47, 0x654, UR25 ;  /* 0x000006542f067896 */ /* 0x000fe20008000019 */
[----:B------:R-:W-:Y:S02]  /*4cd0*/  IMAD.U32 R11, RZ, RZ, UR4 ;  /* 0x00000004ff0b7e24 */ /* 0x000fe4000f8e00ff */
[----:B------:R-:W-:Y:S01]  /*4ce0*/  @!P1 IMAD.X R6, RZ, RZ, R17, P0 ;  /* 0x000000ffff069224 */ /* 0x000fe200000e0611 */
        /* <DEDUP_REMOVED lines=8> */
.L_x_169:
[----:B------:R-:W-:Y:S01]  /*4d70*/  @!P1 R2UR UR5, R8 ;  /* 0x00000000080592ca */ /* 0x000fe200000e0000 */
[----:B------:R-:W-:Y:S01]  /*4d80*/  VOTEU.ALL UP0, P1 ;  /* 0x0000000000ff7886 */ /* 0x000fe20000800000 */
[----:B------:R-:W-:Y:S01]  /*4d90*/  @!P1 R2UR UR4, R6 ;  /* 0x00000000060492ca */ /* 0x000fe200000e0000 */
[----:B--2---:R-:W-:Y:S01]  /*4da0*/  @!P1 IMAD.MOV.U32 R0, RZ, RZ, 0x2000 ;  /* 0x00002000ff009424 */ /* 0x004fe200078e00ff */
[----:B------:R-:W-:Y:S01]  /*4db0*/  UMOV UR8, 0x0 ;  /* 0x0000000000087882 */ /* 0x000fe20000000000 */
[----:B------:R-:W-:Y:S01]  /*4dc0*/  UMOV UR9, 0x10000000 ;  /* 0x1000000000097882 */ /* 0x000fe20000000000 */
[----:B------:R-:W-:Y:S01]  /*4dd0*/  @!UP0 UIADD3 UR18, UPT, UPT, UR34, 0x40, URZ ;  /* 0x0000004022128890 */ /* 0x000fe2000fffe0ff */
[----:B------:R-:W-:Y:S01]  /*4de0*/  VIADD R14, R14, 0x1 ;  /* 0x000000010e0e7836 */ /* 0x000fe20000000000 */
[----:B------:R-:W-:Y:S01]  /*4df0*/  @!UP0 UIADD3 UR16, UPT, UPT, UR21, 0x4200, URZ ;  /* 0x0000420015108890 */ /* 0x000fe2000fffe0ff */
[----:B------:R-:W-:Y:S01]  /*4e00*/  VOTEU.ALL UP0, P1 ;  /* 0x0000000000ff7886 */ /* 0x000fe20000800000 */
[----:B------:R-:W-:Y:S01]  /*4e10*/  UMOV UR19, UR35 ;  /* 0x0000002300137c82 */ /* 0x000fe20008000000 */
[----:B------:R-:W-:Y:S02]  /*4e20*/  UMOV UR20, UR36 ;  /* 0x0000002400147c82 */ /* 0x000fe40008000000 */
[----:B------:R-:W-:Y:S01]  /*4e30*/  IMAD.U32 R10, RZ, RZ, UR5 ;  /* 0x00000005ff0a7e24 */ /* 0x000fe2000f8e00ff */
[----:B------:R-:W-:Y:S01]  /*4e40*/  UPRMT UR6, UR47, 0x654, UR17 ;  /* 0x000006542f067896 */ /* 0x000fe20008000011 */
        /* <DEDUP_REMOVED lines=9> */
.L_x_171:
[----:B------:R-:W-:Y:S01]  /*4ee0*/  @!P1 IADD3 R6, P0, PT, R16, 0x580, RZ ;  /* 0x0000058010069810 */ /* 0x000fe20007f1e0ff */
[----:B------:R-:W-:Y:S01]  /*4ef0*/  VOTEU.ALL UP0, P1 ;  /* 0x0000000000ff7886 */ /* 0x000fe20000800000 */
[----:B------:R-:W-:Y:S01]  /*4f00*/  UMOV UR6, 0x0 ;  /* 0x0000000000067882 */ /* 0x000fe20000000000 */
[----:B------:R-:W-:Y:S01]  /*4f10*/  UMOV UR7, 0x10000000 ;  /* 0x1000000000077882 */ /* 0x000fe20000000000 */
[----:B------:R-:W-:Y:S01]  /*4f20*/  @!P1 R2UR UR5, R6 ;  /* 0x00000000060592ca */ /* 0x000fe200000e0000 */
[----:B--2---:R-:W-:Y:S01]  /*4f30*/  @!P1 IMAD.X R0, RZ, RZ, R17, P0 ;  /* 0x000000ffff009224 */ /* 0x004fe200000e0611 */
[----:B------:R-:W-:Y:S01]  /*4f40*/  @!UP0 UIADD3 UR10, UPT, UPT, UR34, 0x60, URZ ;  /* 0x00000060220a8890 */ /* 0x000fe2000fffe0ff */
[----:B------:R-:W-:Y:S01]  /*4f50*/  R2UR UR16, R82 ;  /* 0x00000000521072ca */ /* 0x000fe200000e0000 */
[----:B------:R-:W-:Y:S01]  /*4f60*/  @!UP0 UIADD3 UR8, UPT, UPT, UR21, 0x6200, URZ ;  /* 0x0000620015088890 */ /* 0x000fe2000fffe0ff */
[----:B------:R-:W-:Y:S01]  /*4f70*/  ISETP.NE.AND P0, PT, R14, 0x2, PT ;  /* 0x000000020e00780c */ /* 0x000fe20003f05270 */
[----:B------:R-:W-:Y:S01]  /*4f80*/  @!UP0 UIADD3 UR9, UPT, UPT, UR21, 0x48, URZ ;  /* 0x0000004815098890 */ /* 0x000fe2000fffe0ff */
[----:B------:R-:W-:Y:S01]  /*4f90*/  @!P1 R2UR UR4, R0 ;  /* 0x00000000000492ca */ /* 0x000fe200000e0000 */
[----:B------:R-:W-:Y:S01]  /*4fa0*/  VOTEU.ALL UP0, P1 ;  /* 0x0000000000ff7886 */ /* 0x000fe20000800000 */
[----:B------:R-:W-:Y:S01]  /*4fb0*/  UMOV UR11, UR35 ;  /* 0x00000023000b7c82 */ /* 0x000fe20008000000 */
[----:B------:R-:W-:Y:S01]  /*4fc0*/  UMOV UR12, UR36 ;  /* 0x00000024000c7c82 */ /* 0x000fe20008000000 */
[----:B------:R-:W-:Y:S01]  /*4fd0*/  SEL R0, RZ, 0x1, P0 ;  /* 0x00000001ff007807 */ /* 0x000fe20000000000 */
[----:B------:R-:W-:Y:S01]  /*4fe0*/  UIADD3 UR20, UPT, UPT, UR13, UR63, URZ ;  /* 0x0000003f0d147290 */ /* 0x000fe2000fffe0ff */
[----:B------:R-:W-:Y:S01]  /*4ff0*/  IMAD.U32 R8, RZ, RZ, UR5 ;  /* 0x00000005ff087e24 */ /* 0x000fe2000f8e00ff */
[----:B------:R-:W-:Y:S01]  /*5000*/  LOP3.LUT R15, R15, 0x1, RZ, 0x3c, !PT ;  /* 0x000000010f0f7812 */ /* 0x000fe200078e3cff */
[----:B------:R-:W-:Y:S01]  /*5010*/  UPLOP3.LUT UP3, UPT, UPT, UPT, UPT, 0x80, 0x8 ;  /* 0x000000000008789c */ /* 0x000fe20003f6f070 */
[----:B------:R-:W-:Y:S01]  /*5020*/  LOP3.LUT R13, R13, R0, RZ, 0x3c, !PT ;  /* 0x000000000d0d7212 */ /* 0x000fe200078e3cff */
[----:B------:R-:W-:Y:S01]  /*5030*/  UIADD3 UR16, UPT, UPT, UR14, UR16, URZ ;  /* 0x000000100e107290 */ /* 0x000fe2000fffe0ff */
[----:B------:R-:W-:Y:S01]  /*5040*/  SEL R14, R14, RZ, P0 ;  /* 0x000000ff0e0e7207 */ /* 0x000fe20000000000 */
[----:B------:R-:W-:Y:S01]  /*5050*/  UMOV UR36, UR29 ;  /* 0x0000001d00247c82 */ /* 0x000fe20008000000 */
[----:B------:R-:W-:Y:S01]  /*5060*/  IMAD.U32 R9, RZ, RZ, UR4 ;  /* 0x00000004ff097e24 */ /* 0x000fe2000f8e00ff */
[----:B------:R-:W-:Y:S04]  /*5070*/  @!P1 R2UR UR4, R8 ;  /* 0x00000000080492ca */ /* 0x000fe800000e0000 */
[----:B------:R-:W-:Y:S11]  /*5080*/  @!P1 R2UR UR5, R9 ;  /* 0x00000000090592ca */ /* 0x000ff600000e0000 */
[----:B------:R-:W-:Y:S02]  /*5090*/  @!UPT UIADD3 URZ, UPT, UPT, URZ, URZ, URZ ;  /* 0x000000fffffff290 */ /* 0x000fe4000fffe0ff */
[----:B------:R2:W-:Y:S01]  /*50a0*/  @!UP0 UTMALDG.3D [UR8], [UR4], desc[UR6] ;  /* 0x00000608040085b4 */ /* 0x0005e20008011000 */
[----:B------:R2:W-:Y:S01]  /*50b0*/  @!P1 SYNCS.ARRIVE.TRANS64.RED.A0TR RZ, [UR21+0x48], R7 ;  /* 0x00004807ffff99a7 */ /* 0x0005e20008300415 */
[----:B------:R-:W-:Y:S01]  /*50c0*/  SYNCS.ARRIVE.TRANS64.RED.A1T0 RZ, [UR37], RZ ;  /* 0x000000ffffff79a7 */ /* 0x000fe20008100425 */
[----:B------:R-:W-:Y:S05]  /*50d0*/  BRA.U UP1, `(.L_x_84) ;  /* 0xfffffff101687547 */ /* 0x000fea000b83ffff */
[----:B------:R-:W-:-:S04]  /*50e0*/  SHF.L.U32 R3, R15, 0x1f, RZ ;  /* 0x0000001f0f037819 */ /* 0x000fc800000006ff */
[----:B------:R-:W3:Y:S02]  /*50f0*/  SYNCS.PHASECHK.TRANS64.TRYWAIT P0, [UR21+0x50], R3 ;  /* 0x00005003ff0075a7 */ /* 0x000ee40008001115 */
[----:B---3--:R-:W-:Y:S05]  /*5100*/  @!P0 BRA `(.L_x_85) ;  /* 0x0000004c00708947 */ /* 0x008fea0003800000 */
.L_x_173:
[----:B------:R-:W4:Y:S02]  /*5110*/  SYNCS.PHASECHK.TRANS64.TRYWAIT P0, [UR21+0x58], R3 ;  /* 0x00005803ff0075a7 */ /* 0x000f240008001115 */
[----:B----4-:R-:W-:Y:S05]  /*5120*/  @!P0 BRA `(.L_x_86) ;  /* 0x0000004c00808947 */ /* 0x010fea0003800000 */
.L_x_175:
[----:B------:R-:W4:Y:S02]  /*5130*/  SYNCS.PHASECHK.TRANS64.TRYWAIT P0, [UR21+0x60], R3 ;  /* 0x00006003ff0075a7 */ /* 0x000f240008001115 */
[----:B----4-:R-:W-:Y:S05]  /*5140*/  @!P0 BRA `(.L_x_87) ;  /* 0x0000004c00908947 */ /* 0x010fea0003800000 */
.L_x_177:
[----:B---3--:R-:W-:-:S07]  /*5150*/  MOV R0, UR21 ;  /* 0x0000001500007c02 */ /* 0x008fce0008000f00 */
.L_x_88:
[----:B---3--:R-:W-:-:S04]  /*5160*/  SHF.L.U32 R3, R15, 0x1f, RZ ;  /* 0x0000001f0f037819 */ /* 0x008fc800000006ff */
[----:B------:R3:W4:Y:S03]  /*5170*/  SYNCS.PHASECHK.TRANS64.TRYWAIT P0, [R0+URZ+0x68], R3 ;  /* 0x00006803000075a7 */ /* 0x00072600080011ff */
[----:B----4-:R-:W-:Y:S05]  /*5180*/  @!P0 NANOSLEEP.SYNCS 0x989680 ;  /* 0x009896800000895d */ /* 0x010fea0003900000 */
[----:B------:R-:W4:Y:S02]  /*5190*/  @!P0 SYNCS.PHASECHK.TRANS64 P0, [R0+URZ+0x68], R3 ;  /* 0x00006803000085a7 */ /* 0x000f2400080010ff */
[----:B-12-4-:R-:W-:Y:S05]  /*51a0*/  @P0 EXIT ;  /* 0x000000000000094d */ /* 0x016fea0003800000 */
[----:B------:R-:W-:Y:S05]  /*51b0*/  BRA `(.L_x_88) ;  /* 0xfffffffc00e87947 */ /* 0x000fea000383ffff */
.L_x_73:
[----:B------:R-:W-:-:S06]  /*51c0*/  UISETP.GE.AND UP0, UPT, UR17, 0x4, UPT ;  /* 0x000000041100788c */ /* 0x000fcc000bf06270 */
[----:B------:R-:W-:-:S13]  /*51d0*/  PLOP3.LUT P0, PT, PT, PT, UP0, 0x80, 0x8 ;  /* 0x000000000008781c */ /* 0x000fda0003f0f008 */
[----:B------:R-:W-:Y:S05]  /*51e0*/  @!P0 EXIT ;  /* 0x000000000000894d */ /* 0x000fea0003800000 */
[----:B------:R-:W-:Y:S01]  /*51f0*/  BAR.SYNC.DEFER_BLOCKING 0x6, 0xa0 ;  /* 0x0182800000007b1d */ /* 0x000fe20000010000 */
[C---:B------:R-:W-:Y:S01]  /*5200*/  IMAD.SHL.U32 R2, R94.reuse, 0x20, RZ ;  /* 0x000000205e027824 */ /* 0x040fe200078e00ff */
[C---:B------:R-:W-:Y:S01]  /*5210*/  SHF.L.U32 R37, R94.reuse, 0x10, RZ ;  /* 0x000000105e257819 */ /* 0x040fe200000006ff */
[C---:B------:R-:W-:Y:S01]  /*5220*/  IMAD.SHL.U32 R93, R94.reuse, 0x4, RZ ;  /* 0x000000045e5d7824 */ /* 0x040fe200078e00ff */
[----:B------:R-:W-:Y:S01]  /*5230*/  LOP3.LUT R95, R94, 0x60, RZ, 0xc0, !PT ;  /* 0x000000605e5f7812 */ /* 0x000fe200078ec0ff */
[----:B------:R-:W-:Y:S01]  /*5240*/  HFMA2 R86, -RZ, RZ, 0, 0 ;  /* 0x00000000ff567431 */ /* 0x000fe200000001ff */
[----:B------:R-:W-:Y:S02]  /*5250*/  UMOV UR44, 0x400 ;  /* 0x00000400002c7882 */ /* 0x000fe40000000000 */
[----:B------:R-:W1:Y:S01]  /*5260*/  LDC.64 R78, c[0x0][0x8b0] ;  /* 0x00022c00ff4e7b82 */ /* 0x000e620000000a00 */
[----:B------:R-:W-:Y:S01]  /*5270*/  ULEA UR44, UR47, UR44, 0x18 ;  /* 0x0000002c2f2c7291 */ /* 0x000fe2000f8ec0ff */
[----:B------:R-:W-:Y:S01]  /*5280*/  LOP3.LUT R6, R2, 0xc0, RZ, 0xc0, !PT ;  /* 0x000000c002067812 */ /* 0x000fe200078ec0ff */
[----:B------:R-:W2:Y:S01]  /*5290*/  LDCU.64 UR6, c[0x0][0x890] ;  /* 0x00011200ff0677ac */ /* 0x000ea20008000a00 */
[----:B------:R-:W-:Y:S01]  /*52a0*/  LOP3.LUT R92, R94, 0x2, RZ, 0xc0, !PT ;  /* 0x000000025e5c7812 */ /* 0x000fe200078ec0ff */
[----:B------:R-:W-:Y:S01]  /*52b0*/  IMAD.MOV.U32 R90, RZ, RZ, 0x1 ;  /* 0x00000001ff5a7424 */ /* 0x000fe200078e00ff */
[----:B------:R-:W-:Y:S01]  /*52c0*/  LOP3.LUT R93, R6, 0x18, R93, 0xf8, !PT ;  /* 0x00000018065d7812 */ /* 0x000fe200078ef85d */
[----:B------:R-:W-:Y:S01]  /*52d0*/  UIADD3 UR4, UPT, UPT, UR44, 0x200, URZ ;  /* 0x000002002c047890 */ /* 0x000fe2000fffe0ff */
[----:B------:R-:W3:Y:S01]  /*52e0*/  LDC.64 R76, c[0x0][0x8a8] ;  /* 0x00022a00ff4c7b82 */ /* 0x000ee20000000a00 */
[----:B------:R-:W-:Y:S01]  /*52f0*/  LOP3.LUT R37, R37, 0x600000, RZ, 0xc0, !PT ;  /* 0x0060000025257812 */ /* 0x000fe200078ec0ff */
[----:B------:R-:W-:Y:S01]  /*5300*/  IMAD.MOV.U32 R36, RZ, RZ, RZ ;  /* 0x000000ffff247224 */ /* 0x000fe200078e00ff */
[----:B------:R-:W-:-:S02]  /*5310*/  LOP3.LUT R93, R93, 0xf20, R2, 0xf8, !PT ;  /* 0x00000f205d5d7812 */ /* 0x000fc400078ef802 */
[----:B------:R-:W-:Y:S01]  /*5320*/  CS2R R88, SRZ ;  /* 0x0000000000587805 */ /* 0x000fe2000001ff00 */
[----:B------:R-:W-:Y:S01]  /*5330*/  IMAD.U32 R84, RZ, RZ, UR4 ;  /* 0x00000004ff547e24 */ /* 0x000fe2000f8e00ff */
[----:B------:R-:W-:Y:S01]  /*5340*/  LOP3.LUT R94, R94, 0x4, RZ, 0xc0, !PT ;  /* 0x000000045e5e7812 */ /* 0x000fe200078ec0ff */
[----:B------:R-:W4:Y:S01]  /*5350*/  LDCU UR60, c[0x0][0x370] ;  /* 0x00006e00ff3c77ac */ /* 0x000f220008000800 */
[----:B------:R-:W4:Y:S02]  /*5360*/  LDS R0, [UR44+0x130] ;  /* 0x0001302cff007984 */ /* 0x000f240008000800 */
[----:B------:R-:W-:Y:S01]  /*5370*/  LEA R93, R93, R84, 0x1 ;  /* 0x000000545d5d7211 */ /* 0x000fe200078e08ff */
[----:B------:R-:W1:Y:S01]  /*5380*/  LDCU UR43, c[0x0][0xb0c] ;  /* 0x00016180ff2b77ac */ /* 0x000e620008000800 */
[----:B--2---:R-:W-:Y:S01]  /*5390*/  IMAD.U32 R97, RZ, RZ, UR6 ;  /* 0x00000006ff617e24 */ /* 0x004fe2000f8e00ff */
[----:B------:R-:W-:Y:S02]  /*53a0*/  MOV R96, UR7 ;  /* 0x0000000700607c02 */ /* 0x000fe40008000f00 */
[--C-:B------:R-:W-:Y:S01]  /*53b0*/  IMAD R92, R92, -0x10, R93.reuse ;  /* 0xfffffff05c5c7824 */ /* 0x100fe200078e025d */
[----:B------:R-:W2:Y:S01]  /*53c0*/  LDCU UR39, c[0x0][0xb30] ;  /* 0x00016600ff2777ac */ /* 0x000ea20008000800 */
[----:B------:R-:W-:Y:S01]  /*53d0*/  IMAD R91, R94, -0x10, R93 ;  /* 0xfffffff05e5b7824 */ /* 0x000fe200078e025d */
[----:B------:R-:W1:Y:S01]  /*53e0*/  LDCU.64 UR54, c[0x0][0x888] ;  /* 0x00011100ff3677ac */ /* 0x000e620008000a00 */
[----:B------:R-:W1:Y:S01]  /*53f0*/  LDCU.64 UR40, c[0x0][0xb28] ;  /* 0x00016500ff2877ac */ /* 0x000e620008000a00 */
[----:B------:R-:W1:Y:S01]  /*5400*/  LDCU.128 UR56, c[0x0][0xb10] ;  /* 0x00016200ff3877ac */ /* 0x000e620008000c00 */
[----:B------:R-:W1:Y:S01]  /*5410*/  LDCU UR53, c[0x0][0x374] ;  /* 0x00006e80ff3577ac */ /* 0x000e620008000800 */
[----:B------:R-:W-:Y:S01]  /*5420*/  UMOV UR52, URZ ;  /* 0x000000ff00347c82 */ /* 0x000fe20008000000 */
[----:B------:R-:W-:Y:S01]  /*5430*/  UMOV UR46, URZ ;  /* 0x000000ff002e7c82 */ /* 0x000fe20008000000 */
[----:B-1234-:R-:W-:-:S07]  /*5440*/  IMAD.IADD R37, R0, 0x1, R37 ;  /* 0x0000000100257824 */ /* 0x01efce00078e0225 */
.L_x_132:
[----:B------:R-:W-:Y:S02]  /*5450*/  LEA R3, R86, UR44, 0x3 ;  /* 0x0000002c56037c11 */ /* 0x000fe4000f8e18ff */
[----:B------:R-:W-:Y:S02]  /*5460*/  SHF.L.U32 R0, R88, 0x1f, RZ ;  /* 0x0000001f58007819 */ /* 0x000fe400000006ff */
[----:B------:R-:W-:Y:S02]  /*5470*/  LEA R5, R86, UR44, 0x4 ;  /* 0x0000002c56057c11 */ /* 0x000fe4000f8e20ff */
[----:B-1----:R-:W1:Y:S02]  /*5480*/  SYNCS.PHASECHK.TRANS64.TRYWAIT P0, [R3+URZ+0x80], R0 ;  /* 0x00008000030075a7 */ /* 0x002e6400080011ff */
[----:B-12---:R-:W-:Y:S05]  /*5490*/  @!P0 BRA `(.L_x_89) ;  /* 0x0000004800d48947 */ /* 0x006fea0003800000 */
.L_x_178:
        /* <DEDUP_REMOVED lines=11> */
[----:B------:R-:W-:Y:S01]  /*5550*/  PLOP3.LUT P0, PT, PT, PT, UP1, 0x80, 0x8 ;  /* 0x000000000008781c */ /* 0x000fe20003f0f018 */
[----:B------:R-:W-:Y:S11]  /*5560*/  UP2UR UR62, UPR, URZ, 0x2 ;  /* 0x00000002ff3e7883 */ /* 0x000ff60008000000 */
[----:B------:R-:W-:Y:S01]  /*5570*/  @!UPT UIADD3 URZ, UPT, UPT, URZ, URZ, URZ ;  /* 0x000000fffffff290 */ /* 0x000fe2000fffe0ff */
[----:B-1----:R-:W-:Y:S02]  /*5580*/  @P0 SHF.R.U32.HI R0, RZ, 0x10, R5 ;  /* 0x00000010ff000819 */ /* 0x002fe40000011605 */
        /* <DEDUP_REMOVED lines=12> */
[----:B------:R-:W2:Y:S01]  /*5650*/  LDCU UR12, c[0x0][0xb20] ;  /* 0x00016400ff0c77ac */ /* 0x000ea20008000800 */
[----:B------:R-:W-:Y:S02]  /*5660*/  UIMAD.WIDE.U32 UR4, UR53, UR59, URZ ;  /* 0x0000003b350472a5 */ /* 0x000fe4000f8e00ff */
[----:B------:R-:W-:Y:S02]  /*5670*/  UIMAD.WIDE.U32 UR6, UR60, UR56, URZ ;  /* 0x000000383c0672a5 */ /* 0x000fe4000f8e00ff */
[----:B------:R-:W-:Y:S02]  /*5680*/  UISETP.NE.AND UP0, UPT, UR58, 0x1, UPT ;  /* 0x000000013a00788c */ /* 0x000fe4000bf05270 */
[----:B------:R-:W-:Y:S02]  /*5690*/  UIMAD.WIDE.U32 UR8, UR37, UR59, URZ ;  /* 0x0000003b250872a5 */ /* 0x000fe4000f8e00ff */
[----:B------:R-:W-:Y:S02]  /*56a0*/  UIMAD.WIDE.U32 UR10, UR38, UR56, URZ ;  /* 0x00000038260a72a5 */ /* 0x000fe4000f8e00ff */
[----:B------:R-:W-:Y:S02]  /*56b0*/  UISETP.NE.AND UP1, UPT, UR43, 0x1, UPT ;  /* 0x000000012b00788c */ /* 0x000fe4000bf25270 */
[----:B------:R-:W-:Y:S01]  /*56c0*/  UISETP.NE.AND UP2, UPT, UR42, 0x1, UPT ;  /* 0x000000012a00788c */ /* 0x000fe2000bf45270 */
[----:B------:R-:W-:Y:S02]  /*56d0*/  UMOV UR4, UR5 ;  /* 0x0000000500047c82 */ /* 0x000fe40008000000 */
[----:B--2---:R-:W-:Y:S03]  /*56e0*/  USHF.R.U32.HI UR5, URZ, UR12, UR4 ;  /* 0x0000000cff057299 */ /* 0x004fe60008011604 */
[----:B------:R-:W-:Y:S02]  /*56f0*/  UMOV UR4, UR7 ;  /* 0x0000000700047c82 */ /* 0x000fe40008000000 */
[----:B------:R-:W-:Y:S02]  /*5700*/  USHF.R.U32.HI UR7, URZ, UR57, UR4 ;  /* 0x00000039ff077299 */ /* 0x000fe40008011604 */
[----:B------:R-:W-:Y:S02]  /*5710*/  USEL UR4, UR53, UR5, !UP0 ;  /* 0x0000000535047287 */ /* 0x000fe4000c000000 */
[----:B------:R-:W-:Y:S01]  /*5720*/  USEL UR7, UR60, UR7, !UP1 ;  /* 0x000000073c077287 */ /* 0x000fe2000c800000 */
[----:B------:R-:W-:Y:S01]  /*5730*/  UMOV UR5, UR9 ;  /* 0x0000000900057c82 */ /* 0x000fe20008000000 */
[----:B------:R-:W-:Y:S02]  /*5740*/  UIMAD.WIDE.U32 UR8, UR4, UR40, URZ ;  /* 0x00000028040872a5 */ /* 0x000fe4000f8e00ff */
[----:B------:R-:W-:Y:S03]  /*5750*/  USHF.R.U32.HI UR6, URZ, UR12, UR5 ;  /* 0x0000000cff067299 */ /* 0x000fe60008011605 */
[----:B------:R-:W-:Y:S01]  /*5760*/  UMOV UR5, UR11 ;  /* 0x0000000b00057c82 */ /* 0x000fe20008000000 */
[----:B------:R-:W-:Y:S02]  /*5770*/  UIMAD.WIDE.U32 UR10, UR7, UR40, URZ ;  /* 0x00000028070a72a5 */ /* 0x000fe4000f8e00ff */
[----:B------:R-:W-:Y:S02]  /*5780*/  USHF.R.U32.HI UR12, URZ, UR57, UR5 ;  /* 0x00000039ff0c7299 */ /* 0x000fe40008011605 */
[----:B------:R-:W-:Y:S01]  /*5790*/  USEL UR6, UR37, UR6, !UP0 ;  /* 0x0000000625067287 */ /* 0x000fe2000c000000 */
[----:B------:R-:W-:Y:S02]  /*57a0*/  UMOV UR5, UR9 ;  /* 0x0000000900057c82 */ /* 0x000fe40008000000 */
[----:B------:R-:W-:Y:S01]  /*57b0*/  UMOV UR10, UR11 ;  /* 0x0000000b000a7c82 */ /* 0x000fe20008000000 */
[----:B------:R-:W-:Y:S02]  /*57c0*/  @UP2 USHF.R.U32.HI UR4, URZ, UR41, UR5 ;  /* 0x00000029ff042299 */ /* 0x000fe40008011605 */
[----:B------:R-:W-:Y:S02]  /*57d0*/  @UP2 USHF.R.U32.HI UR7, URZ, UR41, UR10 ;  /* 0x00000029ff072299 */ /* 0x000fe4000801160a */
[----:B------:R-:W-:Y:S02]  /*57e0*/  UIMAD UR4, UR42, UR4, URZ ;  /* 0x000000042a0472a4 */ /* 0x000fe4000f8e02ff */
        /* <DEDUP_REMOVED lines=8> */
[----:B------:R-:W-:Y:S02]  /*5870*/  USEL UR11, UR6, UR4, !UP2 ;  /* 0x00000004060b7287 */ /* 0x000fe4000d000000 */
[----:B------:R-:W-:Y:S02]  /*5880*/  UIADD3 UR8, UPT, UPT, -UR5, URZ, URZ ;  /* 0x000000ff05087290 */ /* 0x000fe4000fffe1ff */
[----:B------:R-:W-:Y:S01]  /*5890*/  UIADD3 UR10, UPT, UPT, -UR11, URZ, URZ ;  /* 0x000000ff0b0a7290 */ /* 0x000fe2000fffe1ff */
[----:B------:R-:W-:Y:S01]  /*58a0*/  @!UP0 UMOV UR4, UR9 ;  /* 0x0000000900048c82 */ /* 0x000fe20008000000 */
[----:B------:R-:W-:Y:S02]  /*58b0*/  UIADD3 UR9, UPT, UPT, -UR6, URZ, URZ ;  /* 0x000000ff06097290 */ /* 0x000fe4000fffe1ff */
[----:B------:R-:W-:Y:S02]  /*58c0*/  @!UP0 USHF.R.U32.HI UR4, URZ, UR41, UR4 ;  /* 0x00000029ff048299 */ /* 0x000fe40008011604 */
[----:B------:R-:W-:Y:S02]  /*58d0*/  UIMAD UR10, UR42, UR10, UR6 ;  /* 0x0000000a2a0a72a4 */ /* 0x000fe4000f8e0206 */
[----:B------:R-:W-:Y:S04]  /*58e0*/  @!UP0 USEL UR4, UR5, UR4, !UP2 ;  /* 0x0000000405048287 */ /* 0x000fe8000d000000 */
[----:B------:R-:W-:Y:S02]  /*58f0*/  @!UP0 UIMAD UR10, UR7, UR10, UR4 ;  /* 0x0000000a070a82a4 */ /* 0x000fe4000f8e0204 */
[----:B------:R-:W-:Y:S02]  /*5900*/  @!UP0 UIADD3 UR11, UPT, UPT, UR11, -UR4, URZ ;  /* 0x800000040b0b8290 */ /* 0x000fe4000fffe0ff */
[----:B------:R-:W-:Y:S02]  /*5910*/  UIMAD UR7, UR43, UR8, UR38 ;  /* 0x000000082b0772a4 */ /* 0x000fe4000f8e0226 */
[----:B------:R-:W-:Y:S02]  /*5920*/  @!UP0 UIMAD UR6, UR11, UR42, UR5 ;  /* 0x0000002a0b0682a4 */ /* 0x000fe4000f8e0205 */
[----:B------:R-:W-:Y:S01]  /*5930*/  UIMAD UR4, UR58, UR9, UR37 ;  /* 0x000000093a0472a4 */ /* 0x000fe2000f8e0225 */
[----:B------:R-:W-:Y:S02]  /*5940*/  @!UP0 UMOV UR5, UR10 ;  /* 0x0000000a00058c82 */ /* 0x000fe40008000000 */
[----:B------:R-:W-:Y:S02]  /*5950*/  UIMAD UR38, UR5, UR43, UR7 ;  /* 0x0000002b052672a4 */ /* 0x000fe4000f8e0207 */
[----:B------:R-:W-:Y:S11]  /*5960*/  UIMAD UR37, UR6, UR58, UR4 ;  /* 0x0000003a062572a4 */ /* 0x000ff6000f8e0204 */
[----:B------:R-:W-:Y:S01]  /*5970*/  @!UPT UIADD3 URZ, UPT, UPT, URZ, URZ, URZ ;  /* 0x000000fffffff290 */ /* 0x000fe2000fffe0ff */
.L_x_90:
[----:B------:R-:W-:Y:S01]  /*5980*/  UISETP.NE.AND UP0, UPT, UR39, 0x1, UPT ;  /* 0x000000012700788c */ /* 0x000fe2000bf05270 */
[----:B------:R-:W-:Y:S01]  /*5990*/  LOP3.LUT P0, RZ, R84, 0x1b0, RZ, 0xc0, !PT ;  /* 0x000001b054ff7812 */ /* 0x000fe2000780c0ff */
[----:B------:R-:W-:Y:S01]  /*59a0*/  USHF.L.U32 UR50, UR16, 0x7, URZ ;  /* 0x0000000710327899 */ /* 0x000fe200080006ff */
[----:B------:R-:W-:Y:S01]  /*59b0*/  BSSY.RECONVERGENT B6, `(.L_x_91) ;  /* 0x0000034000067945 */ /* 0x000fe20003800200 */
[----:B------:R-:W-:Y:S01]  /*59c0*/  USHF.L.U32 UR49, UR20, 0x7, URZ ;  /* 0x0000000714317899 */ /* 0x000fe200080006ff */
[----:B------:R-:W-:Y:S06]  /*59d0*/  IADD3 R86, PT, PT, R86, 0x1, RZ ;  /* 0x0000000156567810 */ /* 0x000fec0007ffe0ff */
[----:B------:R-:W2:Y:S01]  /*59e0*/  @!UP0 LDCU.128 UR12, c[0x0][0xb10] ;  /* 0x00016200ff0c87ac */ /* 0x000ea20008000c00 */
[----:B------:R-:W3:Y:S01]  /*59f0*/  @!UP0 LDCU UR5, c[0x0][0xb0c] ;  /* 0x00016180ff0587ac */ /* 0x000ee20008000800 */
[----:B------:R-:W4:Y:S01]  /*5a00*/  @!UP0 LDCU UR10, c[0x0][0xb20] ;  /* 0x00016400ff0a87ac */ /* 0x000f220008000800 */
[----:B--2---:R-:W-:Y:S02]  /*5a10*/  UIMAD.WIDE.U32 UR8, UR38, UR12, URZ ;  /* 0x0000000c260872a5 */ /* 0x004fe4000f8e00ff */
[----:B------:R-:W-:Y:S02]  /*5a20*/  UIMAD.WIDE.U32 UR6, UR37, UR15, URZ ;  /* 0x0000000f250672a5 */ /* 0x000fe4000f8e00ff */
[----:B------:R-:W-:Y:S03]  /*5a30*/  @!UP0 UISETP.NE.AND UP1, UPT, UR14, 0x1, UPT ;  /* 0x000000010e00888c */ /* 0x000fe6000bf25270 */
[----:B------:R-:W-:Y:S01]  /*5a40*/  @!UP0 UMOV UR4, UR9 ;  /* 0x0000000900048c82 */ /* 0x000fe20008000000 */
[----:B---3--:R-:W-:Y:S02]  /*5a50*/  @!UP0 UISETP.NE.AND UP2, UPT, UR5, 0x1, UPT ;  /* 0x000000010500888c */ /* 0x008fe4000bf45270 */
[----:B------:R-:W-:Y:S01]  /*5a60*/  @!UP0 USHF.R.U32.HI UR4, URZ, UR13, UR4 ;  /* 0x0000000dff048299 */ /* 0x000fe20008011604 */
[----:B------:R-:W-:Y:S02]  /*5a70*/  @!UP0 UMOV UR6, UR7 ;  /* 0x0000000700068c82 */ /* 0x000fe40008000000 */
[----:B----4-:R-:W-:Y:S02]  /*5a80*/  @!UP0 USHF.R.U32.HI UR6, URZ, UR10, UR6 ;  /* 0x0000000aff068299 */ /* 0x010fe40008011606 */
[----:B------:R-:W-:Y:S02]  /*5a90*/  @!UP0 USEL UR7, UR38, UR4, !UP2 ;  /* 0x0000000426078287 */ /* 0x000fe4000d000000 */
[----:B------:R-:W-:Y:S04]  /*5aa0*/  @!UP0 USEL UR6, UR37, UR6, !UP1 ;  /* 0x0000000625068287 */ /* 0x000fe8000c800000 */
[----:B------:R-:W-:Y:S02]  /*5ab0*/  @!UP0 UIADD3 UR4, UPT, UPT, -UR7, UR6, URZ ;  /* 0x0000000607048290 */ /* 0x000fe4000fffe1ff */
[----:B------:R-:W-:Y:S02]  /*5ac0*/  @!UP0 UIADD3 UR6, UPT, UPT, UR7, -UR6, URZ ;  /* 0x8000000607068290 */ /* 0x000fe4000fffe0ff */
[----:B------:R-:W-:Y:S02]  /*5ad0*/  @!UP0 UIMAD UR38, UR4, UR5, UR38 ;  /* 0x00000005042682a4 */ /* 0x000fe4000f8e0226 */
[----:B------:R-:W-:Y:S01]  /*5ae0*/  @!UP0 UIMAD UR37, UR6, UR14, UR37 ;  /* 0x0000000e062582a4 */ /* 0x000fe2000f8e0225 */
[----:B------:R-:W-:Y:S11]  /*5af0*/  @!P0 BRA `(.L_x_92) ;  /* 0x00000000007c8947 */ /* 0x000ff60003800000 */
[----:B------:R-:W2:Y:S01]  /*5b00*/  LDCU.64 UR8, c[0x4][0x80] ;  /* 0x01001000ff0877ac */ /* 0x000ea20008000a00 */
[----:B------:R-:W-:Y:S01]  /*5b10*/  MOV R2, 0x0 ;  /* 0x0000000000027802 */ /* 0x000fe20000000f00 */
[----:B------:R-:W-:Y:S02]  /*5b20*/  HFMA2 R12, -RZ, RZ, 0, 5.9604644775390625e-08 ;  /* 0x00000001ff0c7431 */ /* 0x000fe400000001ff */
[----:B------:R-:W-:Y:S01]  /*5b30*/  IMAD.MOV.U32 R8, RZ, RZ, 0x70 ;  /* 0x00000070ff087424 */ /* 0x000fe200078e00ff */
[----:B------:R3:W4:Y:S01]  /*5b40*/  LDC.64 R14, c[0x4][R2] ;  /* 0x01000000020e7b82 */ /* 0x0007220000000a00 */
[----:B------:R-:W1:Y:S01]  /*5b50*/  LDCU.64 UR6, c[0x4][0x88] ;  /* 0x01001100ff0677ac */ /* 0x000e620008000a00 */
[----:B------:R-:W-:Y:S01]  /*5b60*/  IMAD.MOV.U32 R13, RZ, RZ, RZ ;  /* 0x000000ffff0d7224 */ /* 0x000fe200078e00ff */
[----:B------:R-:W1:Y:S01]  /*5b70*/  LDCU.64 UR4, c[0x4][0x8] ;  /* 0x01000100ff0477ac */ /* 0x000e620008000a00 */
[----:B--2---:R-:W-:Y:S01]  /*5b80*/  MOV R5, UR9 ;  /* 0x0000000900057c02 */ /* 0x004fe20008000f00 */
[----:B------:R-:W-:Y:S01]  /*5b90*/  IMAD.U32 R4, RZ, RZ, UR8 ;  /* 0x00000008ff047e24 */ /* 0x000fe2000f8e00ff */
[----:B-1----:R-:W-:Y:S01]  /*5ba0*/  MOV R7, UR7 ;  /* 0x0000000700077c02 */ /* 0x002fe20008000f00 */
[----:B------:R-:W-:Y:S01]  /*5bb0*/  IMAD.U32 R6, RZ, RZ, UR6 ;  /* 0x00000006ff067e24 */ /* 0x000fe2000f8e00ff */
[----:B------:R-:W-:Y:S01]  /*5bc0*/  MOV R11, UR5 ;  /* 0x00000005000b7c02 */ /* 0x000fe20008000f00 */
[----:B------:R-:W-:Y:S02]  /*5bd0*/  IMAD.U32 R10, RZ, RZ, UR4 ;  /* 0x00000004ff0a7e24 */ /* 0x000fe4000f8e00ff */
[----:B------:R-:W-:Y:S07]  /*5be0*/  LEPC R20, `(.L_x_93) ;  /* 0x000000001014794e */ /* 0x000fee0000000000 */
[----:B---345:R-:W-:Y:S05]  /*5bf0*/  CALL.ABS.NOINC R14 ;  /* 0x000000000e007343 */ /* 0x038fea0003c00000 */
.L_x_93:
[----:B------:R-:W1:Y:S01]  /*5c00*/  LDCU.64 UR8, c[0x4][0x80] ;  /* 0x01001000ff0877ac */ /* 0x000e620008000a00 */
[----:B------:R-:W2:Y:S01]  /*5c10*/  LDC.64 R2, c[0x4][R2] ;  /* 0x0100000002027b82 */ /* 0x000ea20000000a00 */
[----:B------:R-:W-:Y:S02]  /*5c20*/  HFMA2 R12, -RZ, RZ, 0, 5.9604644775390625e-08 ;  /* 0x00000001ff0c7431 */ /* 0x000fe400000001ff */
[----:B------:R-:W-:Y:S02]  /*5c30*/  IMAD.MOV.U32 R8, RZ, RZ, 0x70 ;  /* 0x00000070ff087424 */ /* 0x000fe400078e00ff */
[----:B------:R-:W-:Y:S01]  /*5c40*/  IMAD.MOV.U32 R13, RZ, RZ, RZ ;  /* 0x000000ffff0d7224 */ /* 0x000fe200078e00ff */
[----:B------:R-:W3:Y:S01]  /*5c50*/  LDCU.64 UR6, c[0x4][0x88] ;  /* 0x01001100ff0677ac */ /* 0x000ee20008000a00 */
[----:B------:R-:W4:Y:S01]  /*5c60*/  LDCU.64 UR4, c[0x4][0x8] ;  /* 0x01000100ff0477ac */ /* 0x000f220008000a00 */
[----:B-1----:R-:W-:Y:S02]  /*5c70*/  MOV R4, UR8 ;  /* 0x0000000800047c02 */ /* 0x002fe40008000f00 */
[----:B------:R-:W-:Y:S02]  /*5c80*/  MOV R5, UR9 ;  /* 0x0000000900057c02 */ /* 0x000fe40008000f00 */
[----:B---3--:R-:W-:Y:S01]  /*5c90*/  MOV R7, UR7 ;  /* 0x0000000700077c02 */ /* 0x008fe20008000f00 */
[----:B------:R-:W-:Y:S01]  /*5ca0*/  IMAD.U32 R6, RZ, RZ, UR6 ;  /* 0x00000006ff067e24 */ /* 0x000fe2000f8e00ff */
[----:B----4-:R-:W-:Y:S01]  /*5cb0*/  MOV R11, UR5 ;  /* 0x00000005000b7c02 */ /* 0x010fe20008000f00 */
[----:B------:R-:W-:Y:S02]  /*5cc0*/  IMAD.U32 R10, RZ, RZ, UR4 ;  /* 0x00000004ff0a7e24 */ /* 0x000fe4000f8e00ff */
[----:B------:R-:W-:Y:S07]  /*5cd0*/  LEPC R20, `(.L_x_92) ;  /* 0x000000001014794e */ /* 0x000fee0000000000 */
[----:B--2---:R-:W-:Y:S05]  /*5ce0*/  CALL.ABS.NOINC R2 ;  /* 0x0000000002007343 */ /* 0x004fea0003c00000 */
.L_x_92:
[----:B------:R-:W-:Y:S05]  /*5cf0*/  BSYNC.RECONVERGENT B6 ;  /* 0x0000000000067941 */ /* 0x000fea0003800200 */
.L_x_91:
[----:B------:R-:W-:Y:S02]  /*5d00*/  R2UR UR6, R83 ;  /* 0x00000000530672ca */ /* 0x000fe400000e0000 */
[----:B------:R-:W-:Y:S02]  /*5d10*/  R2UR UR5, R97 ;  /* 0x00000000610572ca */ /* 0x000fe400000e0000 */
[----:B------:R-:W-:Y:S02]  /*5d20*/  R2UR UR4, R96 ;  /* 0x00000000600472ca */ /* 0x000fe400000e0000 */
[----:B------:R-:W-:Y:S02]  /*5d30*/  ISETP.NE.U32.AND P4, PT, R78, RZ, PT ;  /* 0x000000ff4e00720c */ /* 0x000fe40003f85070 */
[----:B------:R-:W-:Y:S02]  /*5d40*/  ISETP.NE.U32.AND P2, PT, RZ, UR54, PT ;  /* 0x00000036ff007c0c */ /* 0x000fe4000bf45070 */
[----:B------:R-:W-:Y:S02]  /*5d50*/  ISETP.NE.AND.EX P4, PT, R79, RZ, PT, P4 ;  /* 0x000000ff4f00720c */ /* 0x000fe40003f85340 */
[----:B------:R-:W-:Y:S01]  /*5d60*/  ISETP.NE.AND.EX P2, PT, RZ, UR55, PT, P2 ;  /* 0x00000037ff007c0c */ /* 0x000fe2000bf45320 */
[----:B------:R-:W-:Y:S02]  /*5d70*/  UISETP.NE.AND UP2, UPT, UR6, URZ, UPT ;  /* 0x000000ff0600728c */ /* 0x000fe4000bf45270 */
[----:B------:R-:W-:Y:S04]  /*5d80*/  UISETP.NE.U32.AND UP0, UPT, UR5, URZ, UPT ;  /* 0x000000ff0500728c */ /* 0x000fe8000bf05070 */
[----:B------:R-:W-:Y:S01]  /*5d90*/  UISETP.NE.AND.EX UP1, UPT, UR4, URZ, UPT, UP0 ;  /* 0x000000ff0400728c */ /* 0x000fe2000bf25300 */
[----:B------:R-:W-:Y:S01]  /*5da0*/  PLOP3.LUT P1, PT, PT, PT, UP2, 0x80, 0x8 ;  /* 0x000000000008781c */ /* 0x000fe20003f2f028 */
[----:B------:R-:W-:Y:S03]  /*5db0*/  UPLOP3.LUT UP0, UPT, UPT, UPT, UPT, 0x40, 0x4 ;  /* 0x000000000004789c */ /* 0x000fe60003f0e870 */
[----:B------:R-:W-:Y:S06]  /*5dc0*/  @UP2 UPLOP3.LUT UP0, UPT, UPT, UPT, UP1, 0x80, 0x8 ;  /* 0x000000000008289c */ /* 0x000fec0003f0f010 */
[----:B------:R-:W-:Y:S01]  /*5dd0*/  PLOP3.LUT P0, PT, PT, PT, UP0, 0x80, 0x8 ;  /* 0x000000000008781c */ /* 0x000fe20003f0f008 */
[----:B------:R-:W-:Y:S01]  /*5de0*/  @!UPT UIADD3 URZ, UPT, UPT, URZ, URZ, URZ ;  /* 0x000000fffffff290 */ /* 0x000fe2000fffe0ff */
[----:B------:R-:W-:Y:S11]  /*5df0*/  BRA.U !UP1, `(.L_x_94) ;  /* 0x0000000109407547 */ /* 0x000ff6000b800000 */
[----:B------:R-:W-:Y:S01]  /*5e00*/  UISETP.NE.U32.AND UP0, UPT, UR54, URZ, UPT ;  /* 0x000000ff3600728c */ /* 0x000fe2000bf05070 */
[----:B------:R-:W-:Y:S01]  /*5e10*/  R2UR UR6, R97 ;  /* 0x00000000610672ca */ /* 0x000fe200000e0000 */
[----:B------:R-:W2:Y:S01]  /*5e20*/  LDCU.64 UR8, c[0x0][0x358] ;  /* 0x00006b00ff0877ac */ /* 0x000ea20008000a00 */
[----:B------:R-:W-:Y:S02]  /*5e30*/  HFMA2 R80, -RZ, RZ, 0, 5.9604644775390625e-08 ;  /* 0x00000001ff507431 */ /* 0x000fe400000001ff */
[----:B-1----:R-:W-:Y:S01]  /*5e40*/  IMAD.MOV.U32 R0, RZ, RZ, 0x1 ;  /* 0x00000001ff007424 */ /* 0x002fe200078e00ff */
[----:B------:R-:W-:Y:S06]  /*5e50*/  UISETP.NE.AND.EX UP0, UPT, UR55, URZ, UPT, UP0 ;  /* 0x000000ff3700728c */ /* 0x000fec000bf05300 */
[----:B------:R-:W-:Y:S05]  /*5e60*/  PLOP3.LUT P3, PT, PT, PT, UP0, 0x80, 0x8 ;  /* 0x000000000008781c */ /* 0x000fea0003f6f008 */
[----:B------:R-:W1:Y:S01]  /*5e70*/  @UP0 LDCU.64 UR4, c[0x0][0x888] ;  /* 0x00011100ff0407ac */ /* 0x000e620008000a00 */
[----:B------:R-:W-:Y:S07]  /*5e80*/  @UP0 UIMAD UR6, UR36, UR6, URZ ;  /* 0x00000006240602a4 */ /* 0x000fee000f8e02ff */
[----:B------:R-:W-:Y:S01]  /*5e90*/  @!P3 PRMT R80, R0, 0x7610, R80 ;  /* 0x000076100050b816 */ /* 0x000fe20000000050 */
[----:B-1----:R-:W-:Y:S06]  /*5ea0*/  @UP0 UIMAD.WIDE UR4, UR6, 0x4, UR4 ;  /* 0x00000004060408a5 */ /* 0x002fec000f8e0204 */
[----:B------:R-:W-:Y:S02]  /*5eb0*/  IMAD.U32 R2, RZ, RZ, UR4 ;  /* 0x00000004ff027e24 */ /* 0x000fe4000f8e00ff */
[----:B------:R-:W-:Y:S03]  /*5ec0*/  IMAD.U32 R3, RZ, RZ, UR5 ;  /* 0x00000005ff037e24 */ /* 0x000fe6000f8e00ff */
[----:B------:R-:W1:Y:S02]  /*5ed0*/  @!UP0 LDCU UR4, c[0x0][0x880] ;  /* 0x00011000ff0487ac */ /* 0x000e640008000800 */
[----:B--2--5:R2:W5:Y:S02]  /*5ee0*/  @P3 LDG.E R41, desc[UR8][R2.64] ;  /* 0x0000000802293981 */ /* 0x024564000c1e1900 */
[----:B-12---:R-:W-:Y:S02]  /*5ef0*/  @!P3 MOV R41, UR4 ;  /* 0x000000040029bc02 */ /* 0x006fe40008000f00 */
.L_x_94:
[----:B------:R-:W-:Y:S05]  /*5f00*/  @!P4 BRA `(.L_x_95) ;  /* 0x000000000024c947 */ /* 0x000fea0003800000 */
[----:B------:R-:W-:Y:S01]  /*5f10*/  ISETP.NE.U32.AND P3, PT, R76, RZ, PT ;  /* 0x000000ff4c00720c */ /* 0x000fe20003f65070 */
[----:B------:R-:W2:Y:S03]  /*5f20*/  LDCU.64 UR4, c[0x0][0x358] ;  /* 0x00006b00ff0477ac */ /* 0x000ea60008000a00 */
[----:B------:R-:W-:Y:S11]  /*5f30*/  ISETP.NE.AND.EX P3, PT, R77, RZ, PT, P3 ;  /* 0x000000ff4d00720c */ /* 0x000ff60003f65330 */
[----:B------:R-:W-:Y:S02]  /*5f40*/  @!UPT UIADD3 URZ, UPT, UPT, URZ, URZ, URZ ;  /* 0x000000fffffff290 */ /* 0x000fe4000fffe0ff */
[----:B------:R-:W3:Y:S01]  /*5f50*/  @P3 LDC.64 R2, c[0x0][0x8a8] ;  /* 0x00022a00ff023b82 */ /* 0x000ee20000000a00 */
[----:B-1----:R-:W-:Y:S04]  /*5f60*/  @P3 IMAD R0, R78, UR36, RZ ;  /* 0x000000244e003c24 */ /* 0x002fe8000f8e02ff */
[----:B---3--:R-:W-:Y:S05]  /*5f70*/  @P3 IMAD.WIDE R2, R0, 0x4, R2 ;  /* 0x0000000400023825 */ /* 0x008fea00078e0202 */
[----:B--2--5:R2:W5:Y:S02]  /*5f80*/  @P3 LDG.E R38, desc[UR4][R2.64] ;  /* 0x0000000402263981 */ /* 0x024564000c1e1900 */
[----:B--2---:R-:W3:Y:S02]  /*5f90*/  @!P3 LDC R38, c[0x0][0x8a0] ;  /* 0x00022800ff26bb82 */ /* 0x004ee40000000800 */
.L_x_95:
[----:B-----5:R-:W-:Y:S01]  /*5fa0*/  FSETP.NEU.AND P3, PT, R41, RZ, PT ;  /* 0x000000ff2900720b */ /* 0x020fe20003f6d000 */
[----:B------:R-:W-:Y:S01]  /*5fb0*/  BSSY B1, `(.L_x_96) ;  /* 0x0000039000017945 */ /* 0x000fe20003800000 */
[----:B------:R-:W-:Y:S01]  /*5fc0*/  SEL R3, RZ, 0xffffffff, P2 ;  /* 0xffffffffff037807 */ /* 0x000fe20001000000 */
[----:B------:R-:W-:Y:S01]  /*5fd0*/  IMAD.MOV.U32 R47, RZ, RZ, 0x1 ;  /* 0x00000001ff2f7424 */ /* 0x000fe200078e00ff */
[----:B------:R-:W-:Y:S01]  /*5fe0*/  @P1 LOP3.LUT P2, RZ, R80, 0xff, RZ, 0xc0, !PT ;  /* 0x000000ff50ff1812 */ /* 0x000fe2000784c0ff */
[----:B------:R-:W-:Y:S01]  /*5ff0*/  IMAD R39, R36, 0x80, R37 ;  /* 0x0000008024277824 */ /* 0x000fe200078e0225 */
[----:B------:R-:W-:Y:S01]  /*6000*/  @P1 SEL R2, RZ, 0xffffffff, P3 ;  /* 0xffffffffff021807 */ /* 0x000fe20001800000 */
[----:B------:R-:W-:Y:S01]  /*6010*/  IMAD R87, R94, -0x10, R92 ;  /* 0xfffffff05e577824 */ /* 0x000fe200078e025c */
[----:B------:R-:W-:Y:S01]  /*6020*/  LOP3.LUT R90, R90, 0x1, RZ, 0x3c, !PT ;  /* 0x000000015a5a7812 */ /* 0x000fe200078e3cff */
[----:B------:R-:W-:Y:S01]  /*6030*/  IMAD.MOV.U32 R46, RZ, RZ, RZ ;  /* 0x000000ffff2e7224 */ /* 0x000fe200078e00ff */
[----:B------:R-:W-:Y:S02]  /*6040*/  @P0 SEL R2, R3, R2, !P2 ;  /* 0x0000000203020207 */ /* 0x000fe40005000000 */
[----:B------:R-:W-:Y:S02]  /*6050*/  CS2R R74, SRZ ;  /* 0x00000000004a7805 */ /* 0x000fe4000001ff00 */
[----:B------:R-:W-:Y:S02]  /*6060*/  LEA R99, R36, UR44, 0x3 ;  /* 0x0000002c24637c11 */ /* 0x000fe4000f8e18ff */
[----:B------:R-:W-:Y:S02]  /*6070*/  CS2R R72, SRZ ;  /* 0x0000000000487805 */ /* 0x000fe4000001ff00 */
[----:B------:R-:W-:Y:S02]  /*6080*/  @P1 LOP3.LUT R2, R2, 0x1, RZ, 0xc0, !PT ;  /* 0x0000000102021812 */ /* 0x000fe400078ec0ff */
[----:B------:R-:W-:Y:S02]  /*6090*/  CS2R R66, SRZ ;  /* 0x0000000000427805 */ /* 0x000fe4000001ff00 */
[----:B-1----:R-:W-:Y:S02]  /*60a0*/  SHF.L.U32 R0, R89, 0x1f, RZ ;  /* 0x0000001f59007819 */ /* 0x002fe400000006ff */
[----:B------:R-:W-:Y:S02]  /*60b0*/  CS2R R64, SRZ ;  /* 0x0000000000407805 */ /* 0x000fe4000001ff00 */
[----:B------:R-:W-:Y:S02]  /*60c0*/  ISETP.NE.U32.OR P5, PT, R2, 0x1, !P1 ;  /* 0x000000010200780c */ /* 0x000fe40004fa5470 */
[----:B------:R-:W-:Y:S02]  /*60d0*/  CS2R R58, SRZ ;  /* 0x00000000003a7805 */ /* 0x000fe4000001ff00 */
[----:B------:R-:W-:Y:S02]  /*60e0*/  PLOP3.LUT P2, PT, PT, PT, UP1, 0x80, 0x8 ;  /* 0x000000000008781c */ /* 0x000fe40003f4f018 */
[----:B------:R-:W-:Y:S02]  /*60f0*/  CS2R R56, SRZ ;  /* 0x0000000000387805 */ /* 0x000fe4000001ff00 */
[----:B------:R-:W-:Y:S02]  /*6100*/  LOP3.LUT P4, R85, R80, 0xff, RZ, 0xc0, !PT ;  /* 0x000000ff50557812 */ /* 0x000fe4000788c0ff */
[----:B------:R-:W-:Y:S02]  /*6110*/  CS2R R50, SRZ ;  /* 0x0000000000327805 */ /* 0x000fe4000001ff00 */
[----:B------:R-:W-:Y:S02]  /*6120*/  SEL R2, RZ, 0xffffffff, P3 ;  /* 0xffffffffff027807 */ /* 0x000fe40001800000 */
[----:B------:R-:W-:Y:S02]  /*6130*/  CS2R R48, SRZ ;  /* 0x0000000000307805 */ /* 0x000fe4000001ff00 */
[----:B------:R-:W-:Y:S02]  /*6140*/  P2R R98, PR, RZ, 0x20 ;  /* 0x00000020ff627803 */ /* 0x000fe40000000000 */
[----:B------:R-:W-:Y:S02]  /*6150*/  @P5 SHF.L.U32 R4, R90, 0x1f, RZ ;  /* 0x0000001f5a045819 */ /* 0x000fe400000006ff */
[----:B------:R-:W-:Y:S02]  /*6160*/  @P2 SEL R2, R3, R2, !P4 ;  /* 0x0000000203022207 */ /* 0x000fe40006000000 */
[----:B------:R-:W1:Y:S02]  /*6170*/  @P5 SYNCS.PHASECHK.TRANS64.TRYWAIT P1, [UR44+0x30], R4 ;  /* 0x00003004ff0055a7 */ /* 0x000e64000802112c */
[----:B------:R-:W-:Y:S04]  /*6180*/  LOP3.LUT R2, R2, 0x1, RZ, 0xc0, !PT ;  /* 0x0000000102027812 */ /* 0x000fe800078ec0ff */
[----:B------:R-:W-:Y:S04]  /*6190*/  ISETP.NE.U32.AND P2, PT, R2, 0x1, PT ;  /* 0x000000010200780c */ /* 0x000fe80003f45070 */
[----:B------:R-:W-:Y:S01]  /*61a0*/  P2R R60, PR, RZ, 0x4 ;  /* 0x00000004ff3c7803 */ /* 0x000fe20000000000 */
[----:B------:R2:W4:Y:S01]  /*61b0*/  SYNCS.PHASECHK.TRANS64.TRYWAIT P0, [R99+URZ+0xa0], R0 ;  /* 0x0000a000630075a7 */ /* 0x00052200080011ff */
[----:B-1----:R-:W-:Y:S01]  /*61c0*/  @P5 SEL R47, RZ, 0x1, !P1 ;  /* 0x00000001ff2f5807 */ /* 0x002fe20004800000 */
[----:B--2---:R-:W-:Y:S06]  /*61d0*/  @!P5 BRA `(.L_x_97) ;  /* 0x000000000058d947 */ /* 0x004fec0003800000 */
[----:B------:R-:W-:Y:S01]  /*61e0*/  IMAD.MOV.U32 R75, RZ, RZ, RZ ;  /* 0x000000ffff4b7224 */ /* 0x000fe200078e00ff */
[----:B------:R-:W-:Y:S01]  /*61f0*/  ISETP.NE.AND P1, PT, R47, RZ, PT ;  /* 0x000000ff2f00720c */ /* 0x000fe20003f25270 */
[----:B------:R-:W-:Y:S01]  /*6200*/  BSSY B0, `(.L_x_98) ;  /* 0x000000c000007945 */ /* 0x000fe20003800000 */
[----:B------:R-:W-:Y:S02]  /*6210*/  CS2R R50, SRZ ;  /* 0x0000000000327805 */ /* 0x000fe4000001ff00 */
[----:B------:R-:W-:Y:S02]  /*6220*/  CS2R R48, SRZ ;  /* 0x0000000000307805 */ /* 0x000fe4000001ff00 */
[----:B------:R-:W-:Y:S02]  /*6230*/  CS2R R58, SRZ ;  /* 0x00000000003a7805 */ /* 0x000fe4000001ff00 */
[----:B------:R-:W-:Y:S02]  /*6240*/  CS2R R56, SRZ ;  /* 0x0000000000387805 */ /* 0x000fe4000001ff00 */
[----:B------:R-:W-:Y:S02]  /*6250*/  CS2R R66, SRZ ;  /* 0x0000000000427805 */ /* 0x000fe4000001ff00 */
[----:B------:R-:W-:Y:S02]  /*6260*/  CS2R R64, SRZ ;  /* 0x0000000000407805 */ /* 0x000fe4000001ff00 */
[----:B------:R-:W-:Y:S01]  /*6270*/  CS2R R72, SRZ ;  /* 0x0000000000487805 */ /* 0x000fe2000001ff00 */
[----:B------:R-:W-:Y:S06]  /*6280*/  @P1 BRA `(.L_x_99) ;  /* 0x00000000000c1947 */ /* 0x000fec0003800000 */
[----:B------:R-:W-:Y:S04]  /*6290*/  SHF.L.U32 R3, R90, 0x1f, RZ ;  /* 0x0000001f5a037819 */ /* 0x000fe800000006ff */
[----:B------:R-:W1:Y:S02]  /*62a0*/  SYNCS.PHASECHK.TRANS64.TRYWAIT P1, [UR44+0x30], R3 ;  /* 0x00003003ff0075a7 */ /* 0x000e64000802112c */
[----:B-1----:R-:W-:Y:S05]  /*62b0*/  @!P1 BRA `(.L_x_100) ;  /* 0x0000003c00609947 */ /* 0x002fea0003800000 */
.L_x_99:
[----:B------:R-:W-:Y:S05]  /*62c0*/  BSYNC B0 ;  /* 0x0000000000007941 */ /* 0x000fea0003800000 */
.L_x_98:
[----:B------:R-:W-:Y:S01]  /*62d0*/  ISETP.NE.AND P1, PT, R60, RZ, PT ;  /* 0x000000ff3c00720c */ /* 0x000fe20003f25270 */
[----:B------:R-:W-:Y:S11]  /*62e0*/  HFMA2 R46, -RZ, RZ, 0, 5.9604644775390625e-08 ;  /* 0x00000001ff2e7431 */ /* 0x000ff600000001ff */
[----:B------:R-:W-:Y:S01]  /*62f0*/  @!UPT UIADD3 URZ, UPT, UPT, URZ, URZ, URZ ;  /* 0x000000fffffff290 */ /* 0x000fe2000fffe0ff */
[----:B------:R2:W1:Y:S04]  /*6300*/  @P1 LDS.128 R48, [R93] ;  /* 0x000000005d301984 */ /* 0x0004680000000c00 */
[----:B------:R2:W1:Y:S04]  /*6310*/  @P1 LDS.128 R56, [R92+0x10] ;  /* 0x000010005c381984 */ /* 0x0004680000000c00 */
[----:B------:R2:W1:Y:S04]  /*6320*/  @P1 LDS.128 R64, [R91+0x20] ;  /* 0x000020005b401984 */ /* 0x0004680000000c00 */
[----:B------:R2:W1:Y:S02]  /*6330*/  @P1 LDS.128 R72, [R87+0x30] ;  /* 0x0000300057481984 */ /* 0x0004640000000c00 */
.L_x_97:
[----:B------:R-:W-:Y:S05]  /*6340*/  BSYNC B1 ;  /* 0x0000000000017941 */ /* 0x000fea0003800000 */
.L_x_96:
[----:B-1----:R-:W-:Y:S04]  /*6350*/  SHF.R.U32.HI R2, RZ, 0x15, R39 ;  /* 0x00000015ff027819 */ /* 0x002fe80000011627 */
[----:B------:R-:W-:Y:S01]  /*6360*/  LOP3.LUT P1, RZ, R2, 0x3, R81, 0x48, !PT ;  /* 0x0000000302ff7812 */ /* 0x000fe20007824851 */
[----:B------:R-:W-:Y:S01]  /*6370*/  @!UPT UIADD3 URZ, UPT, UPT, URZ, URZ, URZ ;  /* 0x000000fffffff290 */ /* 0x000fe2000fffe0ff */
[----:B----4-:R-:W-:Y:S11]  /*6380*/  @P0 BRA `(.L_x_101) ;  /* 0x0000000000080947 */ /* 0x010ff60003800000 */
[----:B------:R-:W1:Y:S02]  /*6390*/  SYNCS.PHASECHK.TRANS64.TRYWAIT P0, [R99+URZ+0xa0], R0 ;  /* 0x0000a000630075a7 */ /* 0x000e6400080011ff */
[----:B-1----:R-:W-:Y:S05]  /*63a0*/  @!P0 BRA `(.L_x_102) ;  /* 0x0000003c003c8947 */ /* 0x002fea0003800000 */
.L_x_101:
[----:B------:R-:W-:Y:S05]  /*63b0*/  @!P1 BRA `(.L_x_103) ;  /* 0x0000000000409947 */ /* 0x000fea0003800000 */
[----:B------:R-:W4:Y:S01]  /*63c0*/  LDCU.64 UR8, c[0x4][0x70] ;  /* 0x01000e00ff0877ac */ /* 0x000f220008000a00 */
[----:B------:R-:W-:Y:S01]  /*63d0*/  MOV R3, 0x0 ;  /* 0x0000000000037802 */ /* 0x000fe20000000f00 */
[----:B------:R-:W-:Y:S02]  /*63e0*/  HFMA2 R12, -RZ, RZ, 0, 5.9604644775390625e-08 ;  /* 0x00000001ff0c7431 */ /* 0x000fe400000001ff */
[----:B------:R-:W-:Y:S02]  /*63f0*/  IMAD.MOV.U32 R8, RZ, RZ, 0x192 ;  /* 0x00000192ff087424 */ /* 0x000fe400078e00ff */
[----:B------:R-:W-:Y:S01]  /*6400*/  IMAD.MOV.U32 R13, RZ, RZ, RZ ;  /* 0x000000ffff0d7224 */ /* 0x000fe200078e00ff */
[----:B------:R-:W5:Y:S01]  /*6410*/  LDCU.64 UR6, c[0x4][0x78] ;  /* 0x01000f00ff0677ac */ /* 0x000f620008000a00 */
[----:B------:R-:W1:Y:S01]  /*6420*/  LDC.64 R2, c[0x4][R3] ;  /* 0x0100000003027b82 */ /* 0x000e620000000a00 */
[----:B------:R-:W2:Y:S01]  /*6430*/  LDCU.64 UR4, c[0x4][0x10] ;  /* 0x01000200ff0477ac */ /* 0x000ea20008000a00 */
[----:B----4-:R-:W-:Y:S01]  /*6440*/  MOV R5, UR9 ;  /* 0x0000000900057c02 */ /* 0x010fe20008000f00 */
[----:B------:R-:W-:Y:S01]  /*6450*/  IMAD.U32 R4, RZ, RZ, UR8 ;  /* 0x00000008ff047e24 */ /* 0x000fe2000f8e00ff */
[----:B-----5:R-:W-:Y:S01]  /*6460*/  MOV R7, UR7 ;  /* 0x0000000700077c02 */ /* 0x020fe20008000f00 */
[----:B------:R-:W-:Y:S01]  /*6470*/  IMAD.U32 R6, RZ, RZ, UR6 ;  /* 0x00000006ff067e24 */ /* 0x000fe2000f8e00ff */
[----:B--2---:R-:W-:Y:S01]  /*6480*/  MOV R11, UR5 ;  /* 0x00000005000b7c02 */ /* 0x004fe20008000f00 */
[----:B------:R-:W-:Y:S02]  /*6490*/  IMAD.U32 R10, RZ, RZ, UR4 ;  /* 0x00000004ff0a7e24 */ /* 0x000fe4000f8e00ff */
[----:B------:R-:W-:Y:S07]  /*64a0*/  LEPC R20, `(.L_x_103) ;  /* 0x000000001014794e */ /* 0x000fee0000000000 */
[----:B-1-3--:R-:W-:Y:S05]  /*64b0*/  CALL.ABS.NOINC R2 ;  /* 0x0000000002007343 */ /* 0x00afea0003c00000 */
.L_x_103:
[----:B------:R-:W-:Y:S05]  /*64c0*/  WARPSYNC.ALL ;  /* 0x0000000000007948 */ /* 0x000fea0003800000 */
[----:B------:R-:W-:Y:S01]  /*64d0*/  R2UR UR4, R39 ;  /* 0x00000000270472ca */ /* 0x000fe200000e0000 */
[--C-:B------:R-:W-:Y:S01]  /*64e0*/  HADD2.F32 R40, -RZ, R48.reuse.H0_H0 ;  /* 0x20000030ff287230 */ /* 0x100fe20000004100 */
[----:B------:R-:W-:Y:S01]  /*64f0*/  ISETP.NE.AND P0, PT, R95, RZ, PT ;  /* 0x000000ff5f00720c */ /* 0x000fe20003f05270 */
[----:B------:R-:W-:Y:S01]  /*6500*/  HADD2.F32 R43, -RZ, R48.H1_H1 ;  /* 0x30000030ff2b7230 */ /* 0x000fe20000004100 */
[----:B------:R-:W-:Y:S01]  /*6510*/  BSSY.RECONVERGENT B0, `(.L_x_104) ;  /* 0x0000086000007945 */ /* 0x000fe20003800200 */
[----:B------:R-:W-:Y:S02]  /*6520*/  HADD2.F32 R42, -RZ, R49.H0_H0 ;  /* 0x20000031ff2a7230 */ /* 0x000fe40000004100 */
[----:B------:R-:W-:Y:S02]  /*6530*/  HADD2.F32 R45, -RZ, R51.H0_H0 ;  /* 0x20000033ff2d7230 */ /* 0x000fe40000004100 */
[----:B------:R-:W-:Y:S04]  /*6540*/  HADD2.F32 R44, -RZ, R75.H1_H1 ;  /* 0x3000004bff2c7230 */ /* 0x000fe80000004100 */
[----:B------:R-:W1:Y:S02]  /*6550*/  LDTM.x32 R4, tmem[UR4] ;  /* 0x00000004000479ee */ /* 0x000e6400082c0000 */
[C---:B-1-3--:R-:W-:Y:S01]  /*6560*/  FMUL R0, R38.reuse, R4 ;  /* 0x0000000426007220 */ /* 0x04afe20000400000 */
[C---:B------:R-:W-:Y:S01]  /*6570*/  FMUL R2, R38.reuse, R5 ;  /* 0x0000000526027220 */ /* 0x040fe20000400000 */
[C---:B------:R-:W-:Y:S01]  /*6580*/  FMUL R3, R38.reuse, R6 ;  /* 0x0000000626037220 */ /* 0x040fe20000400000 */
[C---:B------:R-:W-:Y:S01]  /*6590*/  FMUL R7, R38.reuse, R7 ;  /* 0x0000000726077220 */ /* 0x040fe20000400000 */
[C---:B------:R-:W-:Y:S01]  /*65a0*/  FFMA R0, R41.reuse, R40, R0 ;  /* 0x0000002829007223 */ /* 0x040fe20000000000 */
[----:B------:R-:W-:Y:S02]  /*65b0*/  HADD2.F32 R40, -RZ, R49.H1_H1 ;  /* 0x30000031ff287230 */ /* 0x000fe40000004100 */
[C---:B------:R-:W-:Y:S01]  /*65c0*/  FFMA R2, R41.reuse, R43, R2 ;  /* 0x0000002b29027223 */ /* 0x040fe20000000002 */
[C---:B------:R-:W-:Y:S01]  /*65d0*/  FFMA R3, R41.reuse, R42, R3 ;  /* 0x0000002a29037223 */ /* 0x040fe20000000003 */
[--C-:B------:R-:W-:Y:S02]  /*65e0*/  HADD2.F32 R43, -RZ, R50.reuse.H0_H0 ;  /* 0x20000032ff2b7230 */ /* 0x100fe40000004100 */
[----:B------:R-:W-:Y:S01]  /*65f0*/  FMUL R4, R38, R8 ;  /* 0x0000000826047220 */ /* 0x000fe20000400000 */
[----:B------:R-:W-:Y:S01]  /*6600*/  HADD2.F32 R42, -RZ, R50.H1_H1 ;  /* 0x30000032ff2a7230 */ /* 0x000fe20000004100 */
[----:B------:R-:W-:Y:S01]  /*6610*/  F2FP.F16.F32.PACK_AB R52, R2, R0 ;  /* 0x000000000234723e */ /* 0x000fe200000000ff */
[C---:B------:R-:W-:Y:S01]  /*6620*/  FFMA R7, R41.reuse, R40, R7 ;  /* 0x0000002829077223 */ /* 0x040fe20000000007 */
[----:B------:R-:W-:Y:S01]  /*6630*/  FFMA R4, R41, R43, R4 ;  /* 0x0000002b29047223 */ /* 0x000fe20000000004 */
[C---:B------:R-:W-:Y:S01]  /*6640*/  FMUL R5, R38.reuse, R9 ;  /* 0x0000000926057220 */ /* 0x040fe20000400000 */
[C---:B------:R-:W-:Y:S01]  /*6650*/  FMUL R6, R38.reuse, R10 ;  /* 0x0000000a26067220 */ /* 0x040fe20000400000 */
[----:B------:R-:W-:Y:S01]  /*6660*/  HADD2.F32 R40, -RZ, R51.H1_H1 ;  /* 0x30000033ff287230 */ /* 0x000fe20000004100 */
[----:B------:R-:W-:Y:S01]  /*6670*/  F2FP.F16.F32.PACK_AB R53, R7, R3 ;  /* 0x000000030735723e */ /* 0x000fe200000000ff */
[C---:B------:R-:W-:Y:S01]  /*6680*/  FFMA R5, R41.reuse, R42, R5 ;  /* 0x0000002a29057223 */ /* 0x040fe20000000005 */
[----:B------:R-:W-:Y:S01]  /*6690*/  FFMA R6, R41, R45, R6 ;  /* 0x0000002d29067223 */ /* 0x000fe20000000006 */
[C---:B------:R-:W-:Y:S01]  /*66a0*/  FMUL R11, R38.reuse, R11 ;  /* 0x0000000b260b7220 */ /* 0x040fe20000400000 */
[--C-:B------:R-:W-:Y:S02]  /*66b0*/  HADD2.F32 R43, -RZ, R56.reuse.H0_H0 ;  /* 0x20000038ff2b7230 */ /* 0x100fe40000004100 */
[C---:B------:R-:W-:Y:S01]  /*66c0*/  FMUL R8, R38.reuse, R12 ;  /* 0x0000000c26087220 */ /* 0x040fe20000400000 */
[----:B------:R-:W-:Y:S01]  /*66d0*/  F2FP.F16.F32.PACK_AB R54, R5, R4 ;  /* 0x000000040536723e */ /* 0x000fe200000000ff */
[C---:B------:R-:W-:Y:S01]  /*66e0*/  FFMA R11, R41.reuse, R40, R11 ;  /* 0x00000028290b7223 */ /* 0x040fe2000000000b */
[----:B------:R-:W-:Y:S02]  /*66f0*/  HADD2.F32 R40, -RZ, R56.H1_H1 ;  /* 0x30000038ff287230 */ /* 0x000fe40000004100 */
[----:B------:R-:W-:Y:S01]  /*6700*/  FFMA R8, R41, R43, R8 ;  /* 0x0000002b29087223 */ /* 0x000fe20000000008 */
[C---:B------:R-:W-:Y:S01]  /*6710*/  FMUL R9, R38.reuse, R13 ;  /* 0x0000000d26097220 */ /* 0x040fe20000400000 */
[--C-:B------:R-:W-:Y:S01]  /*6720*/  HADD2.F32 R45, -RZ, R57.reuse.H0_H0 ;  /* 0x20000039ff2d7230 */ /* 0x100fe20000004100 */
[----:B------:R-:W-:Y:S01]  /*6730*/  F2FP.F16.F32.PACK_AB R55, R11, R6 ;  /* 0x000000060b37723e */ /* 0x000fe200000000ff */
[C---:B------:R-:W-:Y:S01]  /*6740*/  FMUL R10, R38.reuse, R14 ;  /* 0x0000000e260a7220 */ /* 0x040fe20000400000 */
[----:B------:R-:W-:Y:S02]  /*6750*/  HADD2.F32 R42, -RZ, R57.H1_H1 ;  /* 0x30000039ff2a7230 */ /* 0x000fe40000004100 */
[C---:B------:R-:W-:Y:S01]  /*6760*/  FFMA R9, R41.reuse, R40, R9 ;  /* 0x0000002829097223 */ /* 0x040fe20000000009 */
[C---:B------:R-:W-:Y:S01]  /*6770*/  FMUL R15, R38.reuse, R15 ;  /* 0x0000000f260f7220 */ /* 0x040fe20000400000 */
[----:B------:R1:W-:Y:S01]  /*6780*/  STS.128 [R93], R52 ;  /* 0x000000345d007388 */ /* 0x0003e20000000c00 */
[----:B------:R-:W-:Y:S01]  /*6790*/  FFMA R10, R41, R45, R10 ;  /* 0x0000002d290a7223 */ /* 0x000fe2000000000a */
[--C-:B------:R-:W-:Y:S01]  /*67a0*/  HADD2.F32 R40, -RZ, R58.reuse.H0_H0 ;  /* 0x2000003aff287230 */ /* 0x100fe20000004100 */
[----:B------:R-:W-:Y:S01]  /*67b0*/  F2FP.F16.F32.PACK_AB R68, R9, R8 ;  /* 0x000000080944723e */ /* 0x000fe200000000ff */
[----:B------:R-:W-:Y:S01]  /*67c0*/  FFMA R15, R41, R42, R15 ;  /* 0x0000002a290f7223 */ /* 0x000fe2000000000f */
[C---:B------:R-:W-:Y:S01]  /*67d0*/  FMUL R12, R38.reuse, R16 ;  /* 0x00000010260c7220 */ /* 0x040fe20000400000 */
[----:B------:R-:W-:Y:S02]  /*67e0*/  HADD2.F32 R42, -RZ, R58.H1_H1 ;  /* 0x3000003aff2a7230 */ /* 0x000fe40000004100 */
[C---:B------:R-:W-:Y:S01]  /*67f0*/  FMUL R13, R38.reuse, R17 ;  /* 0x00000011260d7220 */ /* 0x040fe20000400000 */
[--C-:B------:R-:W-:Y:S01]  /*6800*/  HADD2.F32 R43, -RZ, R59.reuse.H0_H0 ;  /* 0x2000003bff2b7230 */ /* 0x100fe20000004100 */
[----:B------:R-:W-:Y:S01]  /*6810*/  F2FP.F16.F32.PACK_AB R69, R15, R10 ;  /* 0x0000000a0f45723e */ /* 0x000fe200000000ff */
[C---:B------:R-:W-:Y:S01]  /*6820*/  FFMA R12, R41.reuse, R40, R12 ;  /* 0x00000028290c7223 */ /* 0x040fe2000000000c */
[C---:B------:R-:W-:Y:S01]  /*6830*/  FFMA R13, R41.reuse, R42, R13 ;  /* 0x0000002a290d7223 */ /* 0x040fe2000000000d */
[C---:B------:R-:W-:Y:S01]  /*6840*/  FMUL R14, R38.reuse, R18 ;  /* 0x00000012260e7220 */ /* 0x040fe20000400000 */
[----:B------:R-:W-:Y:S02]  /*6850*/  HADD2.F32 R40, -RZ, R59.H1_H1 ;  /* 0x3000003bff287230 */ /* 0x000fe40000004100 */
[C---:B------:R-:W-:Y:S01]  /*6860*/  FMUL R19, R38.reuse, R19 ;  /* 0x0000001326137220 */ /* 0x040fe20000400000 */
[C---:B------:R-:W-:Y:S01]  /*6870*/  FMUL R16, R38.reuse, R20 ;  /* 0x0000001426107220 */ /* 0x040fe20000400000 */
[C---:B------:R-:W-:Y:S01]  /*6880*/  FFMA R14, R41.reuse, R43, R14 ;  /* 0x0000002b290e7223 */ /* 0x040fe2000000000e */
[--C-:B------:R-:W-:Y:S02]  /*6890*/  HADD2.F32 R43, -RZ, R64.reuse.H0_H0 ;  /* 0x20000040ff2b7230 */ /* 0x100fe40000004100 */
[C---:B------:R-:W-:Y:S01]  /*68a0*/  FFMA R19, R41.reuse, R40, R19 ;  /* 0x0000002829137223 */ /* 0x040fe20000000013 */
[----:B------:R-:W-:Y:S02]  /*68b0*/  HADD2.F32 R42, -RZ, R64.H1_H1 ;  /* 0x30000040ff2a7230 */ /* 0x000fe40000004100 */
[C---:B------:R-:W-:Y:S01]  /*68c0*/  FMUL R17, R38.reuse, R21 ;  /* 0x0000001526117220 */ /* 0x040fe20000400000 */
[--C-:B------:R-:W-:Y:S02]  /*68d0*/  HADD2.F32 R45, -RZ, R65.reuse.H0_H0 ;  /* 0x20000041ff2d7230 */ /* 0x100fe40000004100 */
[C---:B------:R-:W-:Y:S01]  /*68e0*/  FMUL R18, R38.reuse, R22 ;  /* 0x0000001626127220 */ /* 0x040fe20000400000 */
[----:B------:R-:W-:Y:S02]  /*68f0*/  HADD2.F32 R40, -RZ, R65.H1_H1 ;  /* 0x30000041ff287230 */ /* 0x000fe40000004100 */
[C---:B------:R-:W-:Y:S01]  /*6900*/  FMUL R23, R38.reuse, R23 ;  /* 0x0000001726177220 */ /* 0x040fe20000400000 */
[C---:B------:R-:W-:Y:S01]  /*6910*/  FFMA R16, R41.reuse, R43, R16 ;  /* 0x0000002b29107223 */ /* 0x040fe20000000010 */
[C---:B------:R-:W-:Y:S01]  /*6920*/  FFMA R17, R41.reuse, R42, R17 ;  /* 0x0000002a29117223 */ /* 0x040fe20000000011 */
[C---:B------:R-:W-:Y:S01]  /*6930*/  FFMA R18, R41.reuse, R45, R18 ;  /* 0x0000002d29127223 */ /* 0x040fe20000000012 */
[C---:B------:R-:W-:Y:S01]  /*6940*/  FFMA R23, R41.reuse, R40, R23 ;  /* 0x0000002829177223 */ /* 0x040fe20000000017 */
[--C-:B------:R-:W-:Y:S02]  /*6950*/  HADD2.F32 R43, -RZ, R66.reuse.H0_H0 ;  /* 0x20000042ff2b7230 */ /* 0x100fe40000004100 */
[C---:B------:R-:W-:Y:S01]  /*6960*/  FMUL R20, R38.reuse, R24 ;  /* 0x0000001826147220 */ /* 0x040fe20000400000 */
        /* <DEDUP_REMOVED lines=9> */
[----:B------:R-:W-:Y:S01]  /*6a00*/  FFMA R27, R41, R42, R27 ;  /* 0x0000002a291b7223 */ /* 0x000fe2000000001b */
[--C-:B------:R-:W-:Y:S02]  /*6a10*/  HADD2.F32 R40, -RZ, R72.reuse.H0_H0 ;  /* 0x20000048ff287230 */ /* 0x100fe40000004100 */
[C---:B------:R-:W-:Y:S01]  /*6a20*/  FMUL R24, R38.reuse, R28 ;  /* 0x0000001c26187220 */ /* 0x040fe20000400000 */
[----:B------:R-:W-:Y:S02]  /*6a30*/  HADD2.F32 R42, -RZ, R72.H1_H1 ;  /* 0x30000048ff2a7230 */ /* 0x000fe40000004100 */
[C---:B------:R-:W-:Y:S01]  /*6a40*/  FMUL R25, R38.reuse, R29 ;  /* 0x0000001d26197220 */ /* 0x040fe20000400000 */
[--C-:B------:R-:W-:Y:S02]  /*6a50*/  HADD2.F32 R43, -RZ, R73.reuse.H0_H0 ;  /* 0x20000049ff2b7230 */ /* 0x100fe40000004100 */
[C---:B------:R-:W-:Y:S01]  /*6a60*/  FMUL R26, R38.reuse, R30 ;  /* 0x0000001e261a7220 */ /* 0x040fe20000400000 */
[----:B------:R-:W-:Y:S01]  /*6a70*/  F2FP.F16.F32.PACK_AB R70, R13, R12 ;  /* 0x0000000c0d46723e */ /* 0x000fe200000000ff */
[----:B------:R-:W-:Y:S01]  /*6a80*/  FFMA R24, R41, R40, R24 ;  /* 0x0000002829187223 */ /* 0x000fe20000000018 */
[----:B------:R-:W-:Y:S01]  /*6a90*/  F2FP.F16.F32.PACK_AB R71, R19, R14 ;  /* 0x0000000e1347723e */ /* 0x000fe200000000ff */
[C---:B------:R-:W-:Y:S01]  /*6aa0*/  FFMA R25, R41.reuse, R42, R25 ;  /* 0x0000002a29197223 */ /* 0x040fe20000000019 */
[C---:B------:R-:W-:Y:S01]  /*6ab0*/  FFMA R26, R41.reuse, R43, R26 ;  /* 0x0000002b291a7223 */ /* 0x040fe2000000001a */
[----:B------:R-:W-:Y:S02]  /*6ac0*/  HADD2.F32 R40, -RZ, R73.H1_H1 ;  /* 0x30000049ff287230 */ /* 0x000fe40000004100 */
[C---:B------:R-:W-:Y:S01]  /*6ad0*/  FMUL R31, R38.reuse, R31 ;  /* 0x0000001f261f7220 */ /* 0x040fe20000400000 */
[----:B------:R1:W-:Y:S01]  /*6ae0*/  STS.128 [R92+0x10], R68 ;  /* 0x000010445c007388 */ /* 0x0003e20000000c00 */
[--C-:B------:R-:W-:Y:S02]  /*6af0*/  HADD2.F32 R43, -RZ, R74.reuse.H0_H0 ;  /* 0x2000004aff2b7230 */ /* 0x100fe40000004100 */
[C---:B------:R-:W-:Y:S01]  /*6b00*/  FMUL R28, R38.reuse, R32 ;  /* 0x00000020261c7220 */ /* 0x040fe20000400000 */
[----:B------:R-:W-:Y:S02]  /*6b10*/  HADD2.F32 R42, -RZ, R74.H1_H1 ;  /* 0x3000004aff2a7230 */ /* 0x000fe40000004100 */
[C---:B------:R-:W-:Y:S01]  /*6b20*/  FMUL R29, R38.reuse, R33 ;  /* 0x00000021261d7220 */ /* 0x040fe20000400000 */
[----:B------:R-:W-:Y:S02]  /*6b30*/  HADD2.F32 R45, -RZ, R75.H0_H0 ;  /* 0x2000004bff2d7230 */ /* 0x000fe40000004100 */
[C---:B------:R-:W-:Y:S01]  /*6b40*/  FMUL R30, R38.reuse, R34 ;  /* 0x00000022261e7220 */ /* 0x040fe20000400000 */
[----:B------:R-:W-:Y:S01]  /*6b50*/  FFMA R31, R41, R40, R31 ;  /* 0x00000028291f7223 */ /* 0x000fe2000000001f */
[----:B------:R-:W-:Y:S01]  /*6b60*/  FMUL R35, R38, R35 ;  /* 0x0000002326237220 */ /* 0x000fe20000400000 */
[----:B------:R-:W-:Y:S01]  /*6b70*/  F2FP.F16.F32.PACK_AB R100, R17, R16 ;  /* 0x000000101164723e */ /* 0x000fe200000000ff */
[----:B------:R-:W-:Y:S01]  /*6b80*/  FFMA R28, R41, R43, R28 ;  /* 0x0000002b291c7223 */ /* 0x000fe2000000001c */
[----:B------:R-:W-:Y:S01]  /*6b90*/  F2FP.F16.F32.PACK_AB R101, R23, R18 ;  /* 0x000000121765723e */ /* 0x000fe200000000ff */
[----:B------:R-:W-:Y:S01]  /*6ba0*/  FFMA R29, R41, R42, R29 ;  /* 0x0000002a291d7223 */ /* 0x000fe2000000001d */
[----:B------:R-:W-:Y:S01]  /*6bb0*/  F2FP.F16.F32.PACK_AB R102, R21, R20 ;  /* 0x000000141566723e */ /* 0x000fe200000000ff */
[----:B------:R-:W-:Y:S01]  /*6bc0*/  FFMA R30, R41, R45, R30 ;  /* 0x0000002d291e7223 */ /* 0x000fe2000000001e */
[----:B------:R-:W-:Y:S01]  /*6bd0*/  F2FP.F16.F32.PACK_AB R103, R27, R22 ;  /* 0x000000161b67723e */ /* 0x000fe200000000ff */
[----:B------:R-:W-:Y:S01]  /*6be0*/  FFMA R35, R41, R44, R35 ;  /* 0x0000002c29237223 */ /* 0x000fe20000000023 */
[----:B------:R-:W-:Y:S02]  /*6bf0*/  F2FP.F16.F32.PACK_AB R104, R25, R24 ;  /* 0x000000181968723e */ /* 0x000fe400000000ff */
[----:B------:R-:W-:Y:S01]  /*6c00*/  F2FP.F16.F32.PACK_AB R105, R31, R26 ;  /* 0x0000001a1f69723e */ /* 0x000fe200000000ff */
[----:B------:R1:W-:Y:S01]  /*6c10*/  STS.128 [R91+0x20], R100 ;  /* 0x000020645b007388 */ /* 0x0003e20000000c00 */
[----:B------:R-:W-:Y:S02]  /*6c20*/  F2FP.F16.F32.PACK_AB R106, R29, R28 ;  /* 0x0000001c1d6a723e */ /* 0x000fe400000000ff */
[----:B------:R-:W-:Y:S05]  /*6c30*/  F2FP.F16.F32.PACK_AB R107, R35, R30 ;  /* 0x0000001e236b723e */ /* 0x000fea00000000ff */
[----:B------:R1:W-:Y:S01]  /*6c40*/  STS.128 [R87+0x30], R104 ;  /* 0x0000306857007388 */ /* 0x0003e20000000c00 */
[----:B------:R-:W-:Y:S01]  /*6c50*/  @!PT LDS RZ, [RZ] ;  /* 0x00000000fffff984 */ /* 0x000fe20000000800 */
[----:B------:R-:W-:Y:S01]  /*6c60*/  @!PT LDS RZ, [RZ] ;  /* 0x00000000fffff984 */ /* 0x000fe20000000800 */
[----:B------:R-:W-:Y:S01]  /*6c70*/  @!PT LDS RZ, [RZ] ;  /* 0x00000000fffff984 */ /* 0x000fe20000000800 */
[----:B------:R-:W-:Y:S01]  /*6c80*/  @!PT LDS RZ, [RZ] ;  /* 0x00000000fffff984 */ /* 0x000fe20000000800 */
[----:B------:R3:W-:Y:S07]  /*6c90*/  MEMBAR.ALL.CTA ;  /* 0x0000000000007992 */ /* 0x0007ee0000008000 */
[----:B---3--:R-:W3:Y:S02]  /*6ca0*/  FENCE.VIEW.ASYNC.S ;  /* 0x00000000000073c6 */ /* 0x008ee40000000000 */
[----:B---3--:R-:W-:Y:S06]  /*6cb0*/  BAR.SYNC.DEFER_BLOCKING 0x1, 0x80 ;  /* 0x0042000000007b1d */ /* 0x008fec0000010000 */
[----:B------:R-:W-:Y:S05]  /*6cc0*/  @P0 BRA `(.L_x_105) ;  /* 0x0000000000280947 */ /* 0x000fea0003800000 */
[----:B------:R-:W3:Y:S01]  /*6cd0*/  LDCU.64 UR6, c[0x0][0x348] ;  /* 0x00006900ff0677ac */ /* 0x000ee20008000a00 */
[----:B------:R-:W-:Y:S01]  /*6ce0*/  UIADD3 UR4, UPT, UPT, UR44, 0x200, URZ ;  /* 0x000002002c047890 */ /* 0x000fe2000fffe0ff */
[----:B------:R-:W-:Y:S05]  /*6cf0*/  UMOV UR51, UR36 ;  /* 0x0000002400337c82 */ /* 0x000fea0008000000 */
[----:B------:R-:W-:Y:S04]  /*6d00*/  MOV R84, UR4 ;  /* 0x0000000400547c02 */ /* 0x000fe80008000f00 */
[----:B------:R-:W-:Y:S01]  /*6d10*/  R2UR UR48, R84 ;  /* 0x00000000543072ca */ /* 0x000fe200000e0000 */
[----:B---3--:R-:W-:Y:S04]  /*6d20*/  UIADD3 UR4, UP0, UPT, UR6, 0x680, URZ ;  /* 0x0000068006047890 */ /* 0x008fe8000ff1e0ff */
[----:B------:R-:W-:Y:S09]  /*6d30*/  UIADD3.X UR5, UPT, UPT, URZ, UR7, URZ, UP0, !UPT ;  /* 0x00000007ff057290 */ /* 0x000ff200087fe4ff */
[----:B------:R3:W-:Y:S01]  /*6d40*/  UTMASTG.3D [UR48], [UR4] ;  /* 0x00000030040073b5 */ /* 0x0007e20008010000 */
[----:B------:R0:W-:Y:S01]  /*6d50*/  UTMACMDFLUSH ;  /* 0x00000000000079b7 */ /* 0x0001e20000000000 */
[----:B---3--:R-:W-:Y:S04]  /*6d60*/  DEPBAR.LE SB0, 0x1 ;  /* 0x000080400000791a */ /* 0x008fe80000000000 */
.L_x_105:
[----:B------:R-:W-:Y:S05]  /*6d70*/  BSYNC.RECONVERGENT B0 ;  /* 0x0000000000007941 */ /* 0x000fea0003800200 */
.L_x_104:
[----:B------:R-:W-:Y:S01]  /*6d80*/  BAR.SYNC.DEFER_BLOCKING 0x1, 0x80 ;  /* 0x0042000000007b1d */ /* 0x000fe20000010000 */
[----:B------:R-:W-:Y:S01]  /*6d90*/  ISETP.NE.AND P1, PT, R98, RZ, PT ;  /* 0x000000ff6200720c */ /* 0x000fe20003f25270 */
[----:B------:R-:W-:Y:S01]  /*6da0*/  UISETP.NE.AND UP0, UPT, UR52, URZ, UPT ;  /* 0x000000ff3400728c */ /* 0x000fe2000bf05270 */
[----:B------:R-:W-:Y:S11]  /*6db0*/  LEA R3, R46, UR44, 0x3 ;  /* 0x0000002c2e037c11 */ /* 0x000ff6000f8e18ff */
[----:B------:R-:W-:Y:S01]  /*6dc0*/  @P1 SHF.L.U32 R2, R90, 0x1f, RZ ;  /* 0x0000001f5a021819 */ /* 0x000fe200000006ff */
[----:B------:R-:W-:Y:S06]  /*6dd0*/  BRA.U !UP0, `(.L_x_106) ;  /* 0x0000000108247547 */ /* 0x000fec000b800000 */
[----:B------:R-:W-:Y:S01]  /*6de0*/  IMAD.U32 R5, RZ, RZ, UR46 ;  /* 0x0000002eff057e24 */ /* 0x000fe2000f8e00ff */
[----:B------:R-:W-:Y:S01]  /*6df0*/  MOV R0, UR47 ;  /* 0x0000002f00007c02 */ /* 0x000fe20008000f00 */
[----:B------:R-:W-:Y:S03]  /*6e00*/  UIADD3 UR4, UPT, UPT, UR46, 0x1, URZ ;  /* 0x000000012e047890 */ /* 0x000fe6000fffe0ff */
[----:B------:R-:W-:Y:S01]  /*6e10*/  @P1 LEA R5, R5, UR44, 0x3 ;  /* 0x0000002c05051c11 */ /* 0x000fe2000f8e18ff */
[----:B------:R-:W-:Y:S04]  /*6e20*/  UISETP.NE.AND UP0, UPT, UR4, 0x4, UPT ;  /* 0x000000040400788c */ /* 0x000fe8000bf05270 */
[----:B------:R-:W-:Y:S01]  /*6e30*/  @P1 VIADD R5, R5, 0x50 ;  /* 0x0000005005051836 */ /* 0x000fe20000000000 */
[----:B------:R-:W-:Y:S04]  /*6e40*/  USEL UR46, UR4, URZ, UP0 ;  /* 0x000000ff042e7287 */ /* 0x000fe80008000000 */
[----:B------:R-:W-:Y:S04]  /*6e50*/  @P1 PRMT R0, R0, 0x654, R5 ;  /* 0x0000065400001816 */ /* 0x000fe80000000005 */
[----:B------:R3:W-:Y:S04]  /*6e60*/  @P1 SYNCS.ARRIVE.TRANS64.RED.A1T0 RZ, [R0+URZ], RZ ;  /* 0x000000ff00ff19a7 */ /* 0x0007e800081004ff */
.L_x_106:
[----:B------:R-:W4:Y:S01]  /*6e70*/  @P1 SYNCS.PHASECHK.TRANS64.TRYWAIT P0, [R3+URZ+0x30], R2 ;  /* 0x00003002030015a7 */ /* 0x000f2200080011ff */
[----:B------:R-:W-:Y:S01]  /*6e80*/  BSSY B1, `(.L_x_107) ;  /* 0x0000016000017945 */ /* 0x000fe20003800000 */
[----:B----4-:R-:W-:Y:S03]  /*6e90*/  @P1 SEL R47, RZ, 0x1, !P0 ;  /* 0x00000001ff2f1807 */ /* 0x010fe60004000000 */
[----:B------:R-:W-:Y:S05]  /*6ea0*/  @!P1 BRA `(.L_x_108) ;  /* 0x00000000004c9947 */ /* 0x000fea0003800000 */
[----:B------:R-:W-:Y:S01]  /*6eb0*/  ISETP.NE.AND P0, PT, R47, RZ, PT ;  /* 0x000000ff2f00720c */ /* 0x000fe20003f05270 */
[----:B------:R-:W-:Y:S01]  /*6ec0*/  BSSY B0, `(.L_x_109) ;  /* 0x000000b000007945 */ /* 0x000fe20003800000 */
[----:B------:R-:W-:Y:S11]  /*6ed0*/  ISETP.NE.AND P1, PT, R60, RZ, PT ;  /* 0x000000ff3c00720c */ /* 0x000ff60003f25270 */
[----:B------:R-:W-:Y:S02]  /*6ee0*/  @!UPT UIADD3 URZ, UPT, UPT, URZ, URZ, URZ ;  /* 0x000000fffffff290 */ /* 0x000fe4000fffe0ff */
[C---:B------:R-:W-:Y:S01]  /*6ef0*/  @P1 IMAD R6, R46.reuse, 0x2000, R93 ;  /* 0x000020002e061824 */ /* 0x040fe200078e025d */
[C---:B------:R-:W-:Y:S01]  /*6f00*/  @P1 LEA R4, R46.reuse, R91, 0xd ;  /* 0x0000005b2e041211 */ /* 0x040fe200078e68ff */
[C---:B------:R-:W-:Y:S02]  /*6f10*/  @P1 IMAD R5, R46.reuse, 0x2000, R92 ;  /* 0x000020002e051824 */ /* 0x040fe400078e025c */
[----:B------:R-:W-:Y:S01]  /*6f20*/  @P1 IMAD R2, R46, 0x2000, R87 ;  /* 0x000020002e021824 */ /* 0x000fe200078e0257 */
[----:B------:R-:W-:Y:S06]  /*6f30*/  @P0 BRA `(.L_x_110) ;  /* 0x00000000000c0947 */ /* 0x000fec0003800000 */
[----:B---3--:R-:W-:Y:S04]  /*6f40*/  SHF.L.U32 R0, R90, 0x1f, RZ ;  /* 0x0000001f5a007819 */ /* 0x008fe800000006ff */
[----:B------:R-:W3:Y:S02]  /*6f50*/  SYNCS.PHASECHK.TRANS64.TRYWAIT P0, [R3+URZ+0x30], R0 ;  /* 0x00003000030075a7 */ /* 0x000ee400080011ff */
[----:B---3--:R-:W-:Y:S05]  /*6f60*/  @!P0 BRA `(.L_x_111) ;  /* 0x0000003000608947 */ /* 0x008fea0003800000 */
.L_x_110:
[----:B------:R-:W-:Y:S05]  /*6f70*/  BSYNC B0 ;  /* 0x0000000000007941 */ /* 0x000fea0003800000 */
.L_x_109:
[----:B------:R-:W-:Y:S02]  /*6f80*/  ISETP.NE.AND P0, PT, R60, RZ, PT ;  /* 0x000000ff3c00720c */ /* 0x000fe40003f05270 */
[----:B------:R-:W-:Y:S11]  /*6f90*/  IADD3 R46, PT, PT, R46, 0x1, RZ ;  /* 0x000000012e2e7810 */ /* 0x000ff60007ffe0ff */
[----:B------:R4:W1:Y:S04]  /*6fa0*/  @P0 LDS.128 R48, [R6] ;  /* 0x0000000006300984 */ /* 0x0008680000000c00 */
[----:B------:R4:W1:Y:S04]  /*6fb0*/  @P0 LDS.128 R56, [R5+0x10] ;  /* 0x0000100005380984 */ /* 0x0008680000000c00 */
[----:B------:R4:W1:Y:S04]  /*6fc0*/  @P0 LDS.128 R64, [R4+0x20] ;  /* 0x0000200004400984 */ /* 0x0008680000000c00 */
[----:B------:R4:W1:Y:S02]  /*6fd0*/  @P0 LDS.128 R72, [R2+0x30] ;  /* 0x0000300002480984 */ /* 0x0008640000000c00 */
.L_x_108:
[----:B------:R-:W-:Y:S05]  /*6fe0*/  BSYNC B1 ;  /* 0x0000000000017941 */ /* 0x000fea0003800000 */
.L_x_107:
[----:B---3--:R-:W-:Y:S05]  /*6ff0*/  VIADD R0, R39, 0x20 ;  /* 0x0000002027007836 */ /* 0x008fea0000000000 */
[----:B------:R-:W-:Y:S04]  /*7000*/  SHF.R.U32.HI R0, RZ, 0x15, R0 ;  /* 0x00000015ff007819 */ /* 0x000fe80000011600 */
[----:B------:R-:W-:Y:S11]  /*7010*/  LOP3.LUT P0, RZ, R0, 0x3, R81, 0x48, !PT ;  /* 0x0000000300ff7812 */ /* 0x000ff60007804851 */
[----:B------:R-:W-:Y:S02]  /*7020*/  @!UPT UIADD3 URZ, UPT, UPT, URZ, URZ, URZ ;  /* 0x000000fffffff290 */ /* 0x000fe4000fffe0ff */
[----:B------:R-:W-:Y:S05]  /*7030*/  @!P0 BRA `(.L_x_112) ;  /* 0x0000000000408947 */ /* 0x000fea0003800000 */
[----:B------:R-:W3:Y:S01]  /*7040*/  LDCU.64 UR8, c[0x4][0x70] ;  /* 0x01000e00ff0877ac */ /* 0x000ee20008000a00 */
[----:B------:R-:W-:Y:S01]  /*7050*/  MOV R3, 0x0 ;  /* 0x0000000000037802 */ /* 0x000fe20000000f00 */
[----:B------:R-:W-:Y:S02]  /*7060*/  HFMA2 R12, -RZ, RZ, 0, 5.9604644775390625e-08 ;  /* 0x00000001ff0c7431 */ /* 0x000fe400000001ff */
[----:B------:R-:W-:Y:S02]  /*7070*/  IMAD.MOV.U32 R8, RZ, RZ, 0x192 ;  /* 0x00000192ff087424 */ /* 0x000fe400078e00ff */
[----:B------:R-:W-:Y:S01]  /*7080*/  IMAD.MOV.U32 R13, RZ, RZ, RZ ;  /* 0x000000ffff0d7224 */ /* 0x000fe200078e00ff */
[----:B------:R-:W5:Y:S01]  /*7090*/  LDCU.64 UR6, c[0x4][0x78] ;  /* 0x01000f00ff0677ac */ /* 0x000f620008000a00 */
[----:B----4-:R-:W4:Y:S01]  /*70a0*/  LDC.64 R2, c[0x4][R3] ;  /* 0x0100000003027b82 */ /* 0x010f220000000a00 */
[----:B------:R-:W2:Y:S01]  /*70b0*/  LDCU.64 UR4, c[0x4][0x10] ;  /* 0x01000200ff0477ac */ /* 0x000ea20008000a00 */
[----:B---3--:R-:W-:Y:S01]  /*70c0*/  MOV R5, UR9 ;  /* 0x0000000900057c02 */ /* 0x008fe20008000f00 */
[----:B------:R-:W-:Y:S01]  /*70d0*/  IMAD.U32 R4, RZ, RZ, UR8 ;  /* 0x00000008ff047e24 */ /* 0x000fe2000f8e00ff */
[----:B-----5:R-:W-:Y:S01]  /*70e0*/  MOV R7, UR7 ;  /* 0x0000000700077c02 */ /* 0x020fe20008000f00 */
[----:B------:R-:W-:Y:S01]  /*70f0*/  IMAD.U32 R6, RZ, RZ, UR6 ;  /* 0x00000006ff067e24 */ /* 0x000fe2000f8e00ff */
[----:B--2---:R-:W-:Y:S01]  /*7100*/  MOV R11, UR5 ;  /* 0x00000005000b7c02 */ /* 0x004fe20008000f00 */
[----:B------:R-:W-:Y:S02]  /*7110*/  IMAD.U32 R10, RZ, RZ, UR4 ;  /* 0x00000004ff0a7e24 */ /* 0x000fe4000f8e00ff */
[----:B------:R-:W-:Y:S07]  /*7120*/  LEPC R20, `(.L_x_112) ;  /* 0x000000001014794e */ /* 0x000fee0000000000 */
[----:B-1--4-:R-:W-:Y:S05]  /*7130*/  CALL.ABS.NOINC R2 ;  /* 0x0000000002007343 */ /* 0x012fea0003c00000 */
.L_x_112:
[----:B------:R-:W-:Y:S05]  /*7140*/  WARPSYNC.ALL ;  /* 0x0000000000007948 */ /* 0x000fea0003800000 */
[----:B------:R-:W-:Y:S01]  /*7150*/  R2UR UR4, R39 ;  /* 0x00000000270472ca */ /* 0x000fe200000e0000 */
[--C-:B-1----:R-:W-:Y:S01]  /*7160*/  HADD2.F32 R40, -RZ, R48.reuse.H0_H0 ;  /* 0x20000030ff287230 */ /* 0x102fe20000004100 */
[----:B------:R-:W-:Y:S01]  /*7170*/  ISETP.NE.AND P6, PT, R98, RZ, PT ;  /* 0x000000ff6200720c */ /* 0x000fe20003fc5270 */
[----:B------:R-:W-:Y:S01]  /*7180*/  HADD2.F32 R43, -RZ, R48.H1_H1 ;  /* 0x30000030ff2b7230 */ /* 0x000fe20000004100 */
[----:B------:R-:W-:Y:S01]  /*7190*/  MOV R52, UR46 ;  /* 0x0000002e00347c02 */ /* 0x000fe20008000f00 */
[----:B------:R-:W-:Y:S01]  /*71a0*/  HADD2.F32 R42, -RZ, R49.H1_H1 ;  /* 0x30000031ff2a7230 */ /* 0x000fe20000004100 */
[----:B------:R-:W-:Y:S01]  /*71b0*/  MOV R61, UR47 ;  /* 0x0000002f003d7c02 */ /* 0x000fe20008000f00 */
[----:B------:R-:W-:Y:S01]  /*71c0*/  HADD2.F32 R45, -RZ, R51.H0_H0 ;  /* 0x20000033ff2d7230 */ /* 0x000fe20000004100 */
[----:B------:R-:W-:Y:S01]  /*71d0*/  ISETP.NE.AND P0, PT, R95, RZ, PT ;  /* 0x000000ff5f00720c */ /* 0x000fe20003f05270 */
[----:B------:R-:W-:Y:S01]  /*71e0*/  HADD2.F32 R44, -RZ, R75.H1_H1 ;  /* 0x3000004bff2c7230 */ /* 0x000fe20000004100 */
[----:B------:R-:W-:Y:S01]  /*71f0*/  BSSY.RECONVERGENT B0, `(.L_x_113) ;  /* 0x0000088000007945 */ /* 0x000fe20003800200 */
[----:B------:R-:W-:Y:S02]  /*7200*/  LEA R62, R46, UR44, 0x3 ;  /* 0x0000002c2e3e7c11 */ /* 0x000fe4000f8e18ff */
[----:B----4-:R-:W1:Y:S02]  /*7210*/  LDTM.x32 R4, tmem[UR4+0x20] ;  /* 0x00002004000479ee */ /* 0x010e6400082c0000 */
[----:B------:R-:W-:Y:S02]  /*7220*/  @P6 LEA R52, R52, UR44, 0x3 ;  /* 0x0000002c34346c11 */ /* 0x000fe4000f8e18ff */
[----:B------:R-:W-:Y:S02]  /*7230*/  @P6 SHF.L.U32 R63, R90, 0x1f, RZ ;  /* 0x0000001f5a3f6819 */ /* 0x000fe400000006ff */
[----:B------:R-:W-:Y:S04]  /*7240*/  @P6 IADD3 R52, PT, PT, R52, 0x50, RZ ;  /* 0x0000005034346810 */ /* 0x000fe80007ffe0ff */
[----:B------:R-:W-:Y:S01]  /*7250*/  @P6 PRMT R61, R61, 0x654, R52 ;  /* 0x000006543d3d6816 */ /* 0x000fe20000000034 */
[C---:B-1----:R-:W-:Y:S01]  /*7260*/  FMUL R0, R38.reuse, R4 ;  /* 0x0000000426007220 */ /* 0x042fe20000400000 */
[C---:B------:R-:W-:Y:S01]  /*7270*/  FMUL R2, R38.reuse, R5 ;  /* 0x0000000526027220 */ /* 0x040fe20000400000 */
[C---:B------:R-:W-:Y:S01]  /*7280*/  FMUL R3, R38.reuse, R6 ;  /* 0x0000000626037220 */ /* 0x040fe20000400000 */
[C---:B------:R-:W-:Y:S01]  /*7290*/  FMUL R7, R38.reuse, R7 ;  /* 0x0000000726077220 */ /* 0x040fe20000400000 */
[C---:B------:R-:W-:Y:S01]  /*72a0*/  FFMA R0, R41.reuse, R40, R0 ;  /* 0x0000002829007223 */ /* 0x040fe20000000000 */
[----:B------:R-:W-:Y:S02]  /*72b0*/  HADD2.F32 R40, -RZ, R49.H0_H0 ;  /* 0x20000031ff287230 */ /* 0x000fe40000004100 */
[C---:B------:R-:W-:Y:S01]  /*72c0*/  FFMA R2, R41.reuse, R43, R2 ;  /* 0x0000002b29027223 */ /* 0x040fe20000000002 */
[--C-:B------:R-:W-:Y:S02]  /*72d0*/  HADD2.F32 R43, -RZ, R50.reuse.H0_H0 ;  /* 0x20000032ff2b7230 */ /* 0x100fe40000004100 */
[C---:B------:R-:W-:Y:S01]  /*72e0*/  FMUL R4, R38.reuse, R8 ;  /* 0x0000000826047220 */ /* 0x040fe20000400000 */
[----:B------:R-:W-:Y:S01]  /*72f0*/  FMUL R5, R38, R9 ;  /* 0x0000000926057220 */ /* 0x000fe20000400000 */
[C---:B------:R-:W-:Y:S01]  /*7300*/  FFMA R3, R41.reuse, R40, R3 ;  /* 0x0000002829037223 */ /* 0x040fe20000000003 */
[----:B------:R-:W-:Y:S01]  /*7310*/  HADD2.F32 R40, -RZ, R50.H1_H1 ;  /* 0x30000032ff287230 */ /* 0x000fe20000004100 */
[----:B------:R-:W-:Y:S01]  /*7320*/  F2FP.F16.F32.PACK_AB R52, R2, R0 ;  /* 0x000000000234723e */ /* 0x000fe200000000ff */
[C---:B------:R-:W-:Y:S01]  /*7330*/  FFMA R7, R41.reuse, R42, R7 ;  /* 0x0000002a29077223 */ /* 0x040fe20000000007 */
[C---:B------:R-:W-:Y:S01]  /*7340*/  FFMA R4, R41.reuse, R43, R4 ;  /* 0x0000002b29047223 */ /* 0x040fe20000000004 */
[C---:B------:R-:W-:Y:S01]  /*7350*/  FMUL R6, R38.reuse, R10 ;  /* 0x0000000a26067220 */ /* 0x040fe20000400000 */
[----:B------:R-:W-:Y:S02]  /*7360*/  HADD2.F32 R42, -RZ, R51.H1_H1 ;  /* 0x30000033ff2a7230 */ /* 0x000fe40000004100 */
[----:B------:R-:W-:Y:S01]  /*7370*/  FFMA R5, R41, R40, R5 ;  /* 0x0000002829057223 */ /* 0x000fe20000000005 */
[----:B------:R-:W-:Y:S01]  /*7380*/  F2FP.F16.F32.PACK_AB R53, R7, R3 ;  /* 0x000000030735723e */ /* 0x000fe200000000ff */
[----:B------:R-:W-:Y:S01]  /*7390*/  FFMA R6, R41, R45, R6 ;  /* 0x0000002d29067223 */ /* 0x000fe20000000006 */
[C---:B------:R-:W-:Y:S01]  /*73a0*/  FMUL R11, R38.reuse, R11 ;  /* 0x0000000b260b7220 */ /* 0x040fe20000400000 */
[--C-:B------:R-:W-:Y:S01]  /*73b0*/  HADD2.F32 R40, -RZ, R56.reuse.H0_H0 ;  /* 0x20000038ff287230 */ /* 0x100fe20000004100 */
[----:B------:R-:W-:Y:S01]  /*73c0*/  F2FP.F16.F32.PACK_AB R54, R5, R4 ;  /* 0x000000040536723e */ /* 0x000fe200000000ff */
[C---:B------:R-:W-:Y:S01]  /*73d0*/  FMUL R8, R38.reuse, R12 ;  /* 0x0000000c26087220 */ /* 0x040fe20000400000 */
[C---:B------:R-:W-:Y:S01]  /*73e0*/  FFMA R11, R41.reuse, R42, R11 ;  /* 0x0000002a290b7223 */ /* 0x040fe2000000000b */
[----:B------:R-:W-:Y:S02]  /*73f0*/  HADD2.F32 R42, -RZ, R56.H1_H1 ;  /* 0x30000038ff2a7230 */ /* 0x000fe40000004100 */
[C---:B------:R-:W-:Y:S01]  /*7400*/  FMUL R9, R38.reuse, R13 ;  /* 0x0000000d26097220 */ /* 0x040fe20000400000 */
[--C-:B------:R-:W-:Y:S02]  /*7410*/  HADD2.F32 R43, -RZ, R57.reuse.H0_H0 ;  /* 0x20000039ff2b7230 */ /* 0x100fe40000004100 */
[----:B------:R-:W-:Y:S01]  /*7420*/  FFMA R8, R41, R40, R8 ;  /* 0x0000002829087223 */ /* 0x000fe20000000008 */
[----:B------:R-:W-:Y:S01]  /*7430*/  F2FP.F16.F32.PACK_AB R55, R11, R6 ;  /* 0x000000060b37723e */ /* 0x000fe200000000ff */
[----:B------:R-:W-:Y:S01]  /*7440*/  FFMA R9, R41, R42, R9 ;  /* 0x0000002a29097223 */ /* 0x000fe20000000009 */
[C---:B------:R-:W-:Y:S01]  /*7450*/  FMUL R10, R38.reuse, R14 ;  /* 0x0000000e260a7220 */ /* 0x040fe20000400000 */
[----:B------:R-:W-:Y:S02]  /*7460*/  HADD2.F32 R40, -RZ, R57.H1_H1 ;  /* 0x30000039ff287230 */ /* 0x000fe40000004100 */
[C---:B------:R-:W-:Y:S01]  /*7470*/  FMUL R15, R38.reuse, R15 ;  /* 0x0000000f260f7220 */ /* 0x040fe20000400000 */
[----:B------:R1:W-:Y:S01]  /*7480*/  STS.128 [R93+0x2000], R52 ;  /* 0x002000345d007388 */ /* 0x0003e20000000c00 */
[----:B------:R-:W-:Y:S01]  /*7490*/  F2FP.F16.F32.PACK_AB R68, R9, R8 ;  /* 0x000000080944723e */ /* 0x000fe200000000ff */
[C---:B------:R-:W-:Y:S01]  /*74a0*/  FFMA R10, R41.reuse, R43, R10 ;  /* 0x0000002b290a7223 */ /* 0x040fe2000000000a */
[--C-:B------:R-:W-:Y:S02]  /*74b0*/  HADD2.F32 R43, -RZ, R58.reuse.H0_H0 ;  /* 0x2000003aff2b7230 */ /* 0x100fe40000004100 */
        /* <DEDUP_REMOVED lines=11> */
[--C-:B------:R-:W-:Y:S02]  /*7570*/  HADD2.F32 R43, -RZ, R64.reuse.H0_H0 ;  /* 0x20000040ff2b7230 */ /* 0x100fe40000004100 */
[C---:B------:R-:W-:Y:S01]  /*7580*/  FFMA R14, R41.reuse, R45, R14 ;  /* 0x0000002d290e7223 */ /* 0x040fe2000000000e */
[C---:B------:R-:W-:Y:S01]  /*7590*/  FMUL R16, R38.reuse, R20 ;  /* 0x0000001426107220 */ /* 0x040fe20000400000 */
        /* <DEDUP_REMOVED lines=17> */
[C---:B------:R-:W-:Y:S01]  /*76b0*/  FFMA R20, R41.reuse, R40, R20 ;  /* 0x0000002829147223 */ /* 0x040fe20000000014 */
[C---:B------:R-:W-:Y:S01]  /*76c0*/  FFMA R21, R41.reuse, R42, R21 ;  /* 0x0000002a29157223 */ /* 0x040fe20000000015 */
[----:B------:R-:W-:Y:S02]  /*76d0*/  HADD2.F32 R40, -RZ, R67.H1_H1 ;  /* 0x30000043ff287230 */ /* 0x000fe40000004100 */
[----:B------:R-:W-:Y:S01]  /*76e0*/  FFMA R22, R41, R43, R22 ;  /* 0x0000002b29167223 */ /* 0x000fe20000000016 */
[C---:B------:R-:W-:Y:S01]  /*76f0*/  FMUL R27, R38.reuse, R27 ;  /* 0x0000001b261b7220 */ /* 0x040fe20000400000 */
[--C-:B------:R-:W-:Y:S02]  /*7700*/  HADD2.F32 R43, -RZ, R72.reuse.H0_H0 ;  /* 0x20000048ff2b7230 */ /* 0x100fe40000004100 */
[C---:B------:R-:W-:Y:S01]  /*7710*/  FMUL R24, R38.reuse, R28 ;  /* 0x0000001c26187220 */ /* 0x040fe20000400000 */
[----:B------:R-:W-:Y:S02]  /*7720*/  HADD2.F32 R42, -RZ, R72.H1_H1 ;  /* 0x30000048ff2a7230 */ /* 0x000fe40000004100 */
[C---:B------:R-:W-:Y:S01]  /*7730*/  FMUL R25, R38.reuse, R29 ;  /* 0x0000001d26197220 */ /* 0x040fe20000400000 */
[--C-:B------:R-:W-:Y:S01]  /*7740*/  HADD2.F32 R45, -RZ, R73.reuse.H0_H0 ;  /* 0x20000049ff2d7230 */ /* 0x100fe20000004100 */
[----:B------:R-:W-:Y:S01]  /*7750*/  F2FP.F16.F32.PACK_AB R70, R13, R12 ;  /* 0x0000000c0d46723e */ /* 0x000fe200000000ff */
[C---:B------:R-:W-:Y:S01]  /*7760*/  FMUL R26, R38.reuse, R30 ;  /* 0x0000001e261a7220 */ /* 0x040fe20000400000 */
[----:B------:R-:W-:Y:S01]  /*7770*/  F2FP.F16.F32.PACK_AB R71, R19, R14 ;  /* 0x0000000e1347723e */ /* 0x000fe200000000ff */
[C---:B------:R-:W-:Y:S01]  /*7780*/  FFMA R27, R41.reuse, R40, R27 ;  /* 0x00000028291b7223 */ /* 0x040fe2000000001b */
[C---:B------:R-:W-:Y:S01]  /*7790*/  FFMA R24, R41.reuse, R43, R24 ;  /* 0x0000002b29187223 */ /* 0x040fe20000000018 */
[----:B------:R-:W-:Y:S02]  /*77a0*/  HADD2.F32 R40, -RZ, R73.H1_H1 ;  /* 0x30000049ff287230 */ /* 0x000fe40000004100 */
[C---:B------:R-:W-:Y:S01]  /*77b0*/  FFMA R25, R41.reuse, R42, R25 ;  /* 0x0000002a29197223 */ /* 0x040fe20000000019 */
[----:B------:R1:W-:Y:S01]  /*77c0*/  STS.128 [R92+0x2010], R68 ;  /* 0x002010445c007388 */ /* 0x0003e20000000c00 */
[C---:B------:R-:W-:Y:S01]  /*77d0*/  FMUL R31, R38.reuse, R31 ;  /* 0x0000001f261f7220 */ /* 0x040fe20000400000 */
[--C-:B------:R-:W-:Y:S02]  /*77e0*/  HADD2.F32 R43, -RZ, R74.reuse.H0_H0 ;  /* 0x2000004aff2b7230 */ /* 0x100fe40000004100 */
[C---:B------:R-:W-:Y:S01]  /*77f0*/  FFMA R26, R41.reuse, R45, R26 ;  /* 0x0000002d291a7223 */ /* 0x040fe2000000001a */
        /* <DEDUP_REMOVED lines=30> */
[----:B------:R-:W-:Y:S02]  /*79e0*/  UIADD3 UR9, UPT, UPT, UR49, 0x20, URZ ;  /* 0x0000002031097890 */ /* 0x000fe4000fffe0ff */
[----:B------:R-:W-:Y:S01]  /*79f0*/  UIADD3 UR8, UPT, UPT, UR44, 0x2200, URZ ;  /* 0x000022002c087890 */ /* 0x000fe2000fffe0ff */
[----:B------:R-:W-:Y:S01]  /*7a00*/  UMOV UR10, UR50 ;  /* 0x00000032000a7c82 */ /* 0x000fe20008000000 */
[----:B------:R-:W-:Y:S01]  /*7a10*/  UMOV UR11, UR36 ;  /* 0x00000024000b7c82 */ /* 0x000fe20008000000 */
[----:B---3--:R-:W-:Y:S04]  /*7a20*/  UIADD3 UR4, UP0, UPT, UR6, 0x680, URZ ;  /* 0x0000068006047890 */ /* 0x008fe8000ff1e0ff */
[----:B------:R-:W-:Y:S09]  /*7a30*/  UIADD3.X UR5, UPT, UPT, URZ, UR7, URZ, UP0, !UPT ;  /* 0x00000007ff057290 */ /* 0x000ff200087fe4ff */
[----:B------:R3:W-:Y:S01]  /*7a40*/  UTMASTG.3D [UR8], [UR4] ;  /* 0x00000008040073b5 */ /* 0x0007e20008010000 */
[----:B------:R0:W-:Y:S01]  /*7a50*/  UTMACMDFLUSH ;  /* 0x00000000000079b7 */ /* 0x0001e20000000000 */
[----:B---3--:R-:W-:Y:S04]  /*7a60*/  DEPBAR.LE SB0, 0x1 ;  /* 0x000080400000791a */ /* 0x008fe80000000000 */
.L_x_114:
[----:B------:R-:W-:Y:S05]  /*7a70*/  BSYNC.RECONVERGENT B0 ;  /* 0x0000000000007941 */ /* 0x000fea0003800200 */
.L_x_113:
[----:B------:R-:W-:Y:S01]  /*7a80*/  BAR.SYNC.DEFER_BLOCKING 0x1, 0x80 ;  /* 0x0042000000007b1d */ /* 0x000fe20000010000 */
[----:B------:R-:W-:Y:S04]  /*7a90*/  UIADD3 UR4, UPT, UPT, UR46, 0x1, URZ ;  /* 0x000000012e047890 */ /* 0x000fe8000fffe0ff */
[----:B------:R-:W-:Y:S04]  /*7aa0*/  UISETP.NE.AND UP0, UPT, UR4, 0x4, UPT ;  /* 0x000000040400788c */ /* 0x000fe8000bf05270 */
[----:B------:R-:W-:Y:S01]  /*7ab0*/  USEL UR45, UR4, URZ, UP0 ;  /* 0x000000ff042d7287 */ /* 0x000fe20008000000 */
[----:B------:R3:W-:Y:S01]  /*7ac0*/  @P6 SYNCS.ARRIVE.TRANS64.RED.A1T0 RZ, [R61+URZ], RZ ;  /* 0x000000ff3dff69a7 */ /* 0x0007e200081004ff */
[----:B------:R-:W-:Y:S01]  /*7ad0*/  BSSY B1, `(.L_x_115) ;  /* 0x0000017000017945 */ /* 0x000fe20003800000 */
[----:B------:R-:W4:Y:S02]  /*7ae0*/  @P6 SYNCS.PHASECHK.TRANS64.TRYWAIT P0, [R62+URZ+0x30], R63 ;  /* 0x0000303f3e0065a7 */ /* 0x000f2400080011ff */
[----:B----4-:R-:W-:Y:S01]  /*7af0*/  @P6 SEL R47, RZ, 0x1, !P0 ;  /* 0x00000001ff2f6807 */ /* 0x010fe20004000000 */
[----:B---3--:R-:W-:Y:S06]  /*7b00*/  @!P6 BRA `(.L_x_116) ;  /* 0x00000000004ce947 */ /* 0x008fec0003800000 */
        /* <DEDUP_REMOVED lines=9> */
[----:B------:R-:W-:Y:S04]  /*7ba0*/  SHF.L.U32 R5, R90, 0x1f, RZ ;  /* 0x0000001f5a057819 */ /* 0x000fe800000006ff */
[----:B------:R-:W3:Y:S02]  /*7bb0*/  SYNCS.PHASECHK.TRANS64.TRYWAIT P0, [R62+URZ+0x30], R5 ;  /* 0x000030053e0075a7 */ /* 0x000ee400080011ff */
[----:B---3--:R-:W-:Y:S05]  /*7bc0*/  @!P0 BRA `(.L_x_119) ;  /* 0x00000024005c8947 */ /* 0x008fea0003800000 */
.L_x_118:
[----:B------:R-:W-:Y:S05]  /*7bd0*/  BSYNC B0 ;  /* 0x0000000000007941 */ /* 0x000fea0003800000 */
.L_x_117:
[----:B------:R-:W-:Y:S02]  /*7be0*/  ISETP.NE.AND P0, PT, R60, RZ, PT ;  /* 0x000000ff3c00720c */ /* 0x000fe40003f05270 */
[----:B------:R-:W-:Y:S11]  /*7bf0*/  IADD3 R46, PT, PT, R46, 0x1, RZ ;  /* 0x000000012e2e7810 */ /* 0x000ff60007ffe0ff */
[----:B------:R4:W1:Y:S04]  /*7c00*/  @P0 LDS.128 R48, [R4] ;  /* 0x0000000004300984 */ /* 0x0008680000000c00 */
[----:B------:R4:W1:Y:S04]  /*7c10*/  @P0 LDS.128 R56, [R3+0x10] ;  /* 0x0000100003380984 */ /* 0x0008680000000c00 */
[----:B------:R4:W1:Y:S04]  /*7c20*/  @P0 LDS.128 R64, [R2+0x20] ;  /* 0x0000200002400984 */ /* 0x0008680000000c00 */
[----:B------:R4:W1:Y:S02]  /*7c30*/  @P0 LDS.128 R72, [R0+0x30] ;  /* 0x0000300000480984 */ /* 0x0008640000000c00 */
.L_x_116:
[----:B------:R-:W-:Y:S05]  /*7c40*/  BSYNC B1 ;  /* 0x0000000000017941 */ /* 0x000fea0003800000 */
.L_x_115:
[----:B----4-:R-:W-:Y:S05]  /*7c50*/  VIADD R0, R39, 0x40 ;  /* 0x0000004027007836 */ /* 0x010fea0000000000 */
        /* <DEDUP_REMOVED lines=9> */
[----:B------:R-:W4:Y:S01]  /*7cf0*/  LDCU.64 UR6, c[0x4][0x78] ;  /* 0x01000f00ff0677ac */ /* 0x000f220008000a00 */
[----:B------:R-:W1:Y:S01]  /*7d00*/  LDC.64 R2, c[0x4][R3] ;  /* 0x0100000003027b82 */ /* 0x000e620000000a00 */
[----:B------:R-:W5:Y:S01]  /*7d10*/  LDCU.64 UR4, c[0x4][0x10] ;  /* 0x01000200ff0477ac */ /* 0x000f620008000a00 */
[----:B---3--:R-:W-:Y:S01]  /*7d20*/  MOV R5, UR9 ;  /* 0x0000000900057c02 */ /* 0x008fe20008000f00 */
[----:B------:R-:W-:Y:S01]  /*7d30*/  IMAD.U32 R4, RZ, RZ, UR8 ;  /* 0x00000008ff047e24 */ /* 0x000fe2000f8e00ff */
[----:B----4-:R-:W-:Y:S01]  /*7d40*/  MOV R7, UR7 ;  /* 0x0000000700077c02 */ /* 0x010fe20008000f00 */
[----:B------:R-:W-:Y:S01]  /*7d50*/  IMAD.U32 R6, RZ, RZ, UR6 ;  /* 0x00000006ff067e24 */ /* 0x000fe2000f8e00ff */
[----:B-----5:R-:W-:Y:S01]  /*7d60*/  MOV R11, UR5 ;  /* 0x00000005000b7c02 */ /* 0x020fe20008000f00 */
[----:B------:R-:W-:Y:S02]  /*7d70*/  IMAD.U32 R10, RZ, RZ, UR4 ;  /* 0x00000004ff0a7e24 */ /* 0x000fe4000f8e00ff */
[----:B------:R-:W-:Y:S07]  /*7d80*/  LEPC R20, `(.L_x_120) ;  /* 0x000000001014794e */ /* 0x000fee0000000000 */
[----:B-12---:R-:W-:Y:S05]  /*7d90*/  CALL.ABS.NOINC R2 ;  /* 0x0000000002007343 */ /* 0x006fea0003c00000 */
.L_x_120:
        /* <DEDUP_REMOVED lines=12> */
[----:B---3--:R-:W-:Y:S02]  /*7e60*/  LEA R62, R46, UR44, 0x3 ;  /* 0x0000002c2e3e7c11 */ /* 0x008fe4000f8e18ff */
[----:B------:R-:W1:Y:S02]  /*7e70*/  LDTM.x32 R4, tmem[UR4+0x40] ;  /* 0x00004004000479ee */ /* 0x000e6400082c0000 */
        /* <DEDUP_REMOVED lines=133> */
.L_x_122:
[----:B------:R-:W-:Y:S05]  /*86d0*/  BSYNC.RECONVERGENT B0 ;  /* 0x0000000000007941 */ /* 0x000fea0003800200 */
.L_x_121:
        /* <DEDUP_REMOVED lines=21> */
.L_x_126:
[----:B------:R-:W-:Y:S05]  /*8830*/  BSYNC B0 ;  /* 0x0000000000007941 */ /* 0x000fea0003800000 */
.L_x_125:
[----:B------:R-:W-:Y:S11]  /*8840*/  ISETP.NE.AND P0, PT, R60, RZ, PT ;  /* 0x000000ff3c00720c */ /* 0x000ff60003f05270 */
[----:B------:R-:W-:Y:S02]  /*8850*/  @!UPT UIADD3 URZ, UPT, UPT, URZ, URZ, URZ ;  /* 0x000000fffffff290 */ /* 0x000fe4000fffe0ff */
[----:B------:R4:W1:Y:S04]  /*8860*/  @P0 LDS.128 R48, [R3] ;  /* 0x0000000003300984 */ /* 0x0008680000000c00 */
[----:B------:R4:W1:Y:S04]  /*8870*/  @P0 LDS.128 R56, [R2+0x10] ;  /* 0x0000100002380984 */ /* 0x0008680000000c00 */
[----:B------:R4:W1:Y:S04]  /*8880*/  @P0 LDS.128 R64, [R0+0x20] ;  /* 0x0000200000400984 */ /* 0x0008680000000c00 */
[----:B------:R4:W1:Y:S02]  /*8890*/  @P0 LDS.128 R72, [R46+0x30] ;  /* 0x000030002e480984 */ /* 0x0008640000000c00 */
.L_x_124:
[----:B------:R-:W-:Y:S05]  /*88a0*/  BSYNC B1 ;  /* 0x0000000000017941 */ /* 0x000fea0003800000 */
.L_x_123:
        /* <DEDUP_REMOVED lines=21> */
.L_x_128:
[----:B------:R-:W-:Y:S01]  /*8a00*/  ISETP.NE.AND P0, PT, R95, RZ, PT ;  /* 0x000000ff5f00720c */ /* 0x000fe20003f05270 */
[----:B------:R-:W-:Y:S05]  /*8a10*/  WARPSYNC.ALL ;  /* 0x0000000000007948 */ /* 0x000fea0003800000 */
[----:B------:R-:W-:Y:S01]  /*8a20*/  R2UR UR4, R39 ;  /* 0x00000000270472ca */ /* 0x000fe200000e0000 */
[--C-:B-1----:R-:W-:Y:S01]  /*8a30*/  HADD2.F32 R40, -RZ, R48.reuse.H0_H0 ;  /* 0x20000030ff287230 */ /* 0x102fe20000004100 */
[----:B------:R-:W-:Y:S01]  /*8a40*/  R2UR UR5, R99 ;  /* 0x00000000630572ca */ /* 0x000fe200000e0000 */
[----:B------:R-:W-:Y:S01]  /*8a50*/  HADD2.F32 R42, -RZ, R48.H1_H1 ;  /* 0x30000030ff2a7230 */ /* 0x000fe20000004100 */
[----:B------:R-:W-:Y:S01]  /*8a60*/  BSSY.RECONVERGENT B0, `(.L_x_129) ;  /* 0x000008a000007945 */ /* 0x000fe20003800200 */
[--C-:B------:R-:W-:Y:S02]  /*8a70*/  HADD2.F32 R43, -RZ, R49.reuse.H0_H0 ;  /* 0x20000031ff2b7230 */ /* 0x100fe40000004100 */
[----:B------:R-:W-:Y:S02]  /*8a80*/  HADD2.F32 R44, -RZ, R49.H1_H1 ;  /* 0x30000031ff2c7230 */ /* 0x000fe40000004100 */
[--C-:B------:R-:W-:Y:S02]  /*8a90*/  HADD2.F32 R45, -RZ, R50.reuse.H0_H0 ;  /* 0x20000032ff2d7230 */ /* 0x100fe40000004100 */
[----:B------:R-:W-:Y:S02]  /*8aa0*/  HADD2.F32 R46, -RZ, R50.H1_H1 ;  /* 0x30000032ff2e7230 */ /* 0x000fe40000004100 */
[----:B---3--:R-:W1:Y:S01]  /*8ab0*/  LDTM.x32 R4, tmem[UR4+0x60] ;  /* 0x00006004000479ee */ /* 0x008e6200082c0000 */
[----:B------:R-:W-:Y:S01]  /*8ac0*/  NOP ;  /* 0x0000000000007918 */ /* 0x000fe20000000000 */
[----:B------:R-:W-:Y:S01]  /*8ad0*/  UIADD3 UR4, UPT, UPT, UR5, 0xc0, URZ ;  /* 0x000000c005047890 */ /* 0x000fe2000fffe0ff */
[--C-:B------:R-:W-:Y:S02]  /*8ae0*/  HADD2.F32 R47, -RZ, R51.reuse.H0_H0 ;  /* 0x20000033ff2f7230 */ /* 0x100fe40000004100 */
[----:B------:R-:W-:Y:S01]  /*8af0*/  HADD2.F32 R49, -RZ, R51.H1_H1 ;  /* 0x30000033ff317230 */ /* 0x000fe20000004100 */
[----:B------:R-:W-:Y:S01]  /*8b00*/  UPRMT UR4, UR47, 0x654, UR4 ;  /* 0x000006542f047896 */ /* 0x000fe20008000004 */
[--C-:B------:R-:W-:Y:S02]  /*8b10*/  HADD2.F32 R48, -RZ, R56.reuse.H0_H0 ;  /* 0x20000038ff307230 */ /* 0x100fe40000004100 */
[----:B------:R-:W-:Y:S02]  /*8b20*/  HADD2.F32 R51, -RZ, R56.H1_H1 ;  /* 0x30000038ff337230 */ /* 0x000fe40000004100 */
[--C-:B------:R-:W-:Y:S02]  /*8b30*/  HADD2.F32 R50, -RZ, R57.reuse.H0_H0 ;  /* 0x20000039ff327230 */ /* 0x100fe40000004100 */
[----:B------:R-:W-:Y:S02]  /*8b40*/  HADD2.F32 R52, -RZ, R57.H1_H1 ;  /* 0x30000039ff347230 */ /* 0x000fe40000004100 */
[----:B-1----:R-:W-:Y:S01]  /*8b50*/  SYNCS.ARRIVE.TRANS64.RED.A1T0 RZ, [UR4], RZ ;  /* 0x000000ffffff79a7 */ /* 0x002fe20008100404 */
[--C-:B------:R-:W-:Y:S02]  /*8b60*/  HADD2.F32 R53, -RZ, R58.reuse.H0_H0 ;  /* 0x2000003aff357230 */ /* 0x100fe40000004100 */
[----:B------:R-:W-:Y:S02]  /*8b70*/  HADD2.F32 R54, -RZ, R58.H1_H1 ;  /* 0x3000003aff367230 */ /* 0x000fe40000004100 */
[--C-:B------:R-:W-:Y:S02]  /*8b80*/  HADD2.F32 R55, -RZ, R59.reuse.H0_H0 ;  /* 0x2000003bff377230 */ /* 0x100fe40000004100 */
[----:B------:R-:W-:Y:S02]  /*8b90*/  HADD2.F32 R56, -RZ, R59.H1_H1 ;  /* 0x3000003bff387230 */ /* 0x000fe40000004100 */
[C---:B------:R-:W-:Y:S01]  /*8ba0*/  FMUL R4, R38.reuse, R4 ;  /* 0x0000000426047220 */ /* 0x040fe20000400000 */
[C---:B------:R-:W-:Y:S01]  /*8bb0*/  FMUL R5, R38.reuse, R5 ;  /* 0x0000000526057220 */ /* 0x040fe20000400000 */
[C---:B------:R-:W-:Y:S01]  /*8bc0*/  FMUL R6, R38.reuse, R6 ;  /* 0x0000000626067220 */ /* 0x040fe20000400000 */
[C---:B------:R-:W-:Y:S01]  /*8bd0*/  FMUL R7, R38.reuse, R7 ;  /* 0x0000000726077220 */ /* 0x040fe20000400000 */
[C---:B------:R-:W-:Y:S01]  /*8be0*/  FFMA R4, R41.reuse, R40, R4 ;  /* 0x0000002829047223 */ /* 0x040fe20000000004 */
[C---:B------:R-:W-:Y:S01]  /*8bf0*/  FFMA R5, R41.reuse, R42, R5 ;  /* 0x0000002a29057223 */ /* 0x040fe20000000005 */
[C---:B------:R-:W-:Y:S01]  /*8c00*/  FFMA R6, R41.reuse, R43, R6 ;  /* 0x0000002b29067223 */ /* 0x040fe20000000006 */
[----:B------:R-:W-:Y:S01]  /*8c10*/  FFMA R7, R41, R44, R7 ;  /* 0x0000002c29077223 */ /* 0x000fe20000000007 */
[C---:B------:R-:W-:Y:S01]  /*8c20*/  FMUL R8, R38.reuse, R8 ;  /* 0x0000000826087220 */ /* 0x040fe20000400000 */
[C---:B------:R-:W-:Y:S01]  /*8c30*/  FMUL R9, R38.reuse, R9 ;  /* 0x0000000926097220 */ /* 0x040fe20000400000 */
[----:B------:R-:W-:Y:S01]  /*8c40*/  F2FP.F16.F32.PACK_AB R100, R5, R4 ;  /* 0x000000040564723e */ /* 0x000fe200000000ff */
[C---:B------:R-:W-:Y:S01]  /*8c50*/  FMUL R0, R38.reuse, R10 ;  /* 0x0000000a26007220 */ /* 0x040fe20000400000 */
[----:B------:R-:W-:Y:S01]  /*8c60*/  F2FP.F16.F32.PACK_AB R101, R7, R6 ;  /* 0x000000060765723e */ /* 0x000fe200000000ff */
[C---:B------:R-:W-:Y:S01]  /*8c70*/  FFMA R8, R41.reuse, R45, R8 ;  /* 0x0000002d29087223 */ /* 0x040fe20000000008 */
[C---:B------:R-:W-:Y:S01]  /*8c80*/  FFMA R9, R41.reuse, R46, R9 ;  /* 0x0000002e29097223 */ /* 0x040fe20000000009 */
[----:B------:R-:W-:Y:S01]  /*8c90*/  FFMA R0, R41, R47, R0 ;  /* 0x0000002f29007223 */ /* 0x000fe20000000000 */
[C---:B------:R-:W-:Y:S01]  /*8ca0*/  FMUL R2, R38.reuse, R11 ;  /* 0x0000000b26027220 */ /* 0x040fe20000400000 */
[C---:B------:R-:W-:Y:S01]  /*8cb0*/  FMUL R3, R38.reuse, R12 ;  /* 0x0000000c26037220 */ /* 0x040fe20000400000 */
[C---:B------:R-:W-:Y:S01]  /*8cc0*/  FMUL R10, R38.reuse, R13 ;  /* 0x0000000d260a7220 */ /* 0x040fe20000400000 */
[----:B------:R-:W-:Y:S01]  /*8cd0*/  F2FP.F16.F32.PACK_AB R102, R9, R8 ;  /* 0x000000080966723e */ /* 0x000fe200000000ff */
[C---:B------:R-:W-:Y:S01]  /*8ce0*/  FFMA R2, R41.reuse, R49, R2 ;  /* 0x0000003129027223 */ /* 0x040fe20000000002 */
[C---:B------:R-:W-:Y:S01]  /*8cf0*/  FFMA R3, R41.reuse, R48, R3 ;  /* 0x0000003029037223 */ /* 0x040fe20000000003 */
[C---:B------:R-:W-:Y:S01]  /*8d00*/  FFMA R10, R41.reuse, R51, R10 ;  /* 0x00000033290a7223 */ /* 0x040fe2000000000a */
[C---:B------:R-:W-:Y:S01]  /*8d10*/  FMUL R11, R38.reuse, R14 ;  /* 0x0000000e260b7220 */ /* 0x040fe20000400000 */
[C---:B------:R-:W-:Y:S01]  /*8d20*/  FMUL R15, R38.reuse, R15 ;  /* 0x0000000f260f7220 */ /* 0x040fe20000400000 */
[C---:B------:R-:W-:Y:S01]  /*8d30*/  FMUL R12, R38.reuse, R16 ;  /* 0x00000010260c7220 */ /* 0x040fe20000400000 */
[C---:B------:R-:W-:Y:S01]  /*8d40*/  FMUL R13, R38.reuse, R17 ;  /* 0x00000011260d7220 */ /* 0x040fe20000400000 */
[C---:B------:R-:W-:Y:S01]  /*8d50*/  FFMA R11, R41.reuse, R50, R11 ;  /* 0x00000032290b7223 */ /* 0x040fe2000000000b */
[C---:B------:R-:W-:Y:S01]  /*8d60*/  FMUL R14, R38.reuse, R18 ;  /* 0x00000012260e7220 */ /* 0x040fe20000400000 */
[C---:B------:R-:W-:Y:S01]  /*8d70*/  FFMA R15, R41.reuse, R52, R15 ;  /* 0x00000034290f7223 */ /* 0x040fe2000000000f */
[--C-:B------:R-:W-:Y:S02]  /*8d80*/  HADD2.F32 R57, -RZ, R64.reuse.H0_H0 ;  /* 0x20000040ff397230 */ /* 0x100fe40000004100 */
[----:B------:R-:W-:Y:S01]  /*8d90*/  FMUL R19, R38, R19 ;  /* 0x0000001326137220 */ /* 0x000fe20000400000 */
[----:B------:R-:W-:Y:S01]  /*8da0*/  F2FP.F16.F32.PACK_AB R103, R2, R0 ;  /* 0x000000000267723e */ /* 0x000fe200000000ff */
[C---:B------:R-:W-:Y:S01]  /*8db0*/  FFMA R12, R41.reuse, R53, R12 ;  /* 0x00000035290c7223 */ /* 0x040fe2000000000c */
[----:B------:R-:W-:Y:S02]  /*8dc0*/  HADD2.F32 R58, -RZ, R64.H1_H1 ;  /* 0x30000040ff3a7230 */ /* 0x000fe40000004100 */
[C---:B------:R-:W-:Y:S01]  /*8dd0*/  FMUL R16, R38.reuse, R20 ;  /* 0x0000001426107220 */ /* 0x040fe20000400000 */
[C---:B------:R-:W-:Y:S01]  /*8de0*/  FFMA R13, R41.reuse, R54, R13 ;  /* 0x00000036290d7223 */ /* 0x040fe2000000000d */
[----:B------:R1:W-:Y:S01]  /*8df0*/  STS.128 [R93+0x6000], R100 ;  /* 0x006000645d007388 */ /* 0x0003e20000000c00 */
[--C-:B------:R-:W-:Y:S02]  /*8e00*/  HADD2.F32 R59, -RZ, R65.reuse.H0_H0 ;  /* 0x20000041ff3b7230 */ /* 0x100fe40000004100 */
[C---:B------:R-:W-:Y:S01]  /*8e10*/  FMUL R17, R38.reuse, R21 ;  /* 0x0000001526117220 */ /* 0x040fe20000400000 */
[C---:B------:R-:W-:Y:S01]  /*8e20*/  FFMA R14, R41.reuse, R55, R14 ;  /* 0x00000037290e7223 */ /* 0x040fe2000000000e */
[----:B------:R-:W-:Y:S02]  /*8e30*/  HADD2.F32 R60, -RZ, R65.H1_H1 ;  /* 0x30000041ff3c7230 */ /* 0x000fe40000004100 */
[C---:B------:R-:W-:Y:S01]  /*8e40*/  FMUL R18, R38.reuse, R22 ;  /* 0x0000001626127220 */ /* 0x040fe20000400000 */
[C---:B------:R-:W-:Y:S01]  /*8e50*/  FFMA R19, R41.reuse, R56, R19 ;  /* 0x0000003829137223 */ /* 0x040fe20000000013 */
        /* <DEDUP_REMOVED lines=13> */
[----:B------:R-:W-:Y:S01]  /*8f30*/  FMUL R27, R38, R27 ;  /* 0x0000001b261b7220 */ /* 0x000fe20000400000 */
[----:B------:R-:W-:Y:S01]  /*8f40*/  F2FP.F16.F32.PACK_AB R104, R10, R3 ;  /* 0x000000030a68723e */ /* 0x000fe200000000ff */
[----:B------:R-:W-:Y:S01]  /*8f50*/  FFMA R20, R41, R61, R20 ;  /* 0x0000003d29147223 */ /* 0x000fe20000000014 */
[----:B------:R-:W-:Y:S01]  /*8f60*/  F2FP.F16.F32.PACK_AB R105, R15, R11 ;  /* 0x0000000b0f69723e */ /* 0x000fe200000000ff */
[----:B------:R-:W-:Y:S01]  /*8f70*/  HADD2.F32 R66, -RZ, R72.H1_H1 ;  /* 0x30000048ff427230 */ /* 0x000fe20000004100 */
[----:B------:R-:W-:Y:S01]  /*8f80*/  F2FP.F16.F32.PACK_AB R106, R13, R12 ;  /* 0x0000000c0d6a723e */ /* 0x000fe200000000ff */
[C---:B------:R-:W-:Y:S01]  /*8f90*/  FMUL R24, R38.reuse, R28 ;  /* 0x0000001c26187220 */ /* 0x040fe20000400000 */
[----:B------:R-:W-:Y:S01]  /*8fa0*/  F2FP.F16.F32.PACK_AB R107, R19, R14 ;  /* 0x0000000e136b723e */ /* 0x000fe200000000ff */
[C---:B------:R-:W-:Y:S01]  /*8fb0*/  FFMA R21, R41.reuse, R62, R21 ;  /* 0x0000003e29157223 */ /* 0x040fe20000000015 */
[--C-:B------:R-:W-:Y:S02]  /*8fc0*/  HADD2.F32 R67, -RZ, R73.reuse.H0_H0 ;  /* 0x20000049ff437230 */ /* 0x100fe40000004100 */
[C---:B------:R-:W-:Y:S01]  /*8fd0*/  FMUL R25, R38.reuse, R29 ;  /* 0x0000001d26197220 */ /* 0x040fe20000400000 */
[C---:B------:R-:W-:Y:S01]  /*8fe0*/  FFMA R22, R41.reuse, R63, R22 ;  /* 0x0000003f29167223 */ /* 0x040fe20000000016 */
[----:B------:R1:W-:Y:S01]  /*8ff0*/  STS.128 [R92+0x6010], R104 ;  /* 0x006010685c007388 */ /* 0x0003e20000000c00 */
        /* <DEDUP_REMOVED lines=48> */
.L_x_130:
[----:B------:R-:W-:Y:S05]  /*9300*/  BSYNC.RECONVERGENT B0 ;  /* 0x0000000000007941 */ /* 0x000fea0003800200 */
.L_x_129:
[----:B------:R-:W-:Y:S01]  /*9310*/  BAR.SYNC.DEFER_BLOCKING 0x1, 0x80 ;  /* 0x0042000000007b1d */ /* 0x000fe20000010000 */
[----:B------:R-:W-:Y:S01]  /*9320*/  UISETP.NE.AND UP0, UPT, UR52, -0x4, UPT ;  /* 0xfffffffc3400788c */ /* 0x000fe2000bf05270 */
[----:B------:R-:W-:Y:S08]  /*9330*/  IADD3 R0, PT, PT, R36, 0x1, RZ ;  /* 0x0000000124007810 */ /* 0x000ff00007ffe0ff */
[----:B------:R-:W-:Y:S05]  /*9340*/  BRA.U !UP0, `(.L_x_131) ;  /* 0x0000000108287547 */ /* 0x000fea000b800000 */
[----:B------:R-:W-:Y:S01]  /*9350*/  ISETP.NE.AND P0, PT, R98, RZ, PT ;  /* 0x000000ff6200720c */ /* 0x000fe20003f05270 */
[----:B------:R-:W-:Y:S01]  /*9360*/  IMAD.U32 R3, RZ, RZ, UR46 ;  /* 0x0000002eff037e24 */ /* 0x000fe2000f8e00ff */
[----:B------:R-:W-:Y:S01]  /*9370*/  UIADD3 UR4, UPT, UPT, UR46, 0x1, URZ ;  /* 0x000000012e047890 */ /* 0x000fe2000fffe0ff */
[----:B------:R-:W-:Y:S03]  /*9380*/  IMAD.U32 R2, RZ, RZ, UR47 ;  /* 0x0000002fff027e24 */ /* 0x000fe6000f8e00ff */
[----:B------:R-:W-:Y:S04]  /*9390*/  UISETP.NE.AND UP0, UPT, UR4, 0x4, UPT ;  /* 0x000000040400788c */ /* 0x000fe8000bf05270 */
[----:B------:R-:W-:Y:S03]  /*93a0*/  USEL UR46, UR4, URZ, UP0 ;  /* 0x000000ff042e7287 */ /* 0x000fe60008000000 */
[----:B------:R-:W-:Y:S05]  /*93b0*/  @P0 LEA R3, R3, UR44, 0x3 ;  /* 0x0000002c03030c11 */ /* 0x000fea000f8e18ff */
[----:B------:R-:W-:Y:S05]  /*93c0*/  @P0 VIADD R3, R3, 0x50 ;  /* 0x0000005003030836 */ /* 0x000fea0000000000 */
[----:B------:R-:W-:Y:S04]  /*93d0*/  @P0 PRMT R2, R2, 0x654, R3 ;  /* 0x0000065402020816 */ /* 0x000fe80000000003 */
[----:B------:R3:W-:Y:S03]  /*93e0*/  @P0 SYNCS.ARRIVE.TRANS64.RED.A1T0 RZ, [R2+URZ], RZ ;  /* 0x000000ff02ff09a7 */ /* 0x0007e600081004ff */
.L_x_131:
[----:B------:R-:W-:Y:S01]  /*93f0*/  R2UR UR4, R82 ;  /* 0x00000000520472ca */ /* 0x000fe200000e0000 */
[----:B------:R-:W-:Y:S01]  /*9400*/  UISETP.NE.AND UP0, UPT, UR62, URZ, UPT ;  /* 0x000000ff3e00728c */ /* 0x000fe2000bf05270 */
[----:B------:R-:W-:Y:S01]  /*9410*/  ISETP.NE.AND P0, PT, R86, 0x2, PT ;  /* 0x000000025600780c */ /* 0x000fe20003f05270 */
[----:B------:R-:W-:Y:S01]  /*9420*/  UIADD3 UR20, UPT, UPT, UR37, UR63, URZ ;  /* 0x0000003f25147290 */ /* 0x000fe2000fffe0ff */
[----:B------:R-:W-:Y:S01]  /*9430*/  ISETP.NE.AND P1, PT, R0, 0x4, PT ;  /* 0x000000040000780c */ /* 0x000fe20003f25270 */
[----:B------:R-:W-:Y:S01]  /*9440*/  UIADD3 UR52, UPT, UPT, UR52, 0x4, URZ ;  /* 0x0000000434347890 */ /* 0x000fe2000fffe0ff */
[----:B------:R-:W-:Y:S01]  /*9450*/  SEL R3, RZ, 0x1, P0 ;  /* 0x00000001ff037807 */ /* 0x000fe20000000000 */
[----:B------:R-:W-:Y:S01]  /*9460*/  UMOV UR36, UR61 ;  /* 0x0000003d00247c82 */ /* 0x000fe20008000000 */
[----:B---3--:R-:W-:Y:S02]  /*9470*/  SEL R2, RZ, 0x1, P1 ;  /* 0x00000001ff027807 */ /* 0x008fe40000800000 */
[----:B------:R-:W-:Y:S02]  /*9480*/  LOP3.LUT R88, R88, R3, RZ, 0x3c, !PT ;  /* 0x0000000358587212 */ /* 0x000fe400078e3cff */
[----:B------:R-:W-:Y:S01]  /*9490*/  LOP3.LUT R89, R89, R2, RZ, 0x3c, !PT ;  /* 0x0000000259597212 */ /* 0x000fe200078e3cff */
[----:B------:R-:W-:Y:S01]  /*94a0*/  UIADD3 UR16, UPT, UPT, UR38, UR4, URZ ;  /* 0x0000000426107290 */ /* 0x000fe2000fffe0ff */
[----:B------:R-:W-:Y:S02]  /*94b0*/  SEL R86, R86, RZ, P0 ;  /* 0x000000ff56567207 */ /* 0x000fe40000000000 */
[----:B------:R-:W-:Y:S01]  /*94c0*/  SEL R36, R0, RZ, P1 ;  /* 0x000000ff00247207 */ /* 0x000fe20000800000 */
[----:B------:R-:W-:Y:S08]  /*94d0*/  BRA.U UP0, `(.L_x_132) ;  /* 0xffffffbd00dc7547 */ /* 0x000ff0000b83ffff */
[----:B------:R-:W-:-:S13]  /*94e0*/  R2UR UR4, R83 ;  /* 0x00000000530472ca */ /* 0x000fda00000e0000 */
[----:B------:R-:W-:-:S09]  /*94f0*/  UISETP.NE.AND UP0, UPT, UR4, URZ, UPT ;  /* 0x000000ff0400728c */ /* 0x000fd2000bf05270 */
[----:B------:R-:W-:Y:S05]  /*9500*/  BRA.U !UP0, `(.L_x_133) ;  /* 0x0000000108487547 */ /* 0x000fea000b800000 */
[----:B------:R-:W3:Y:S02]  /*9510*/  LDCU.64 UR4, c[0x0][0x890] ;  /* 0x00011200ff0477ac */ /* 0x000ee40008000a00 */
[----:B---3--:R-:W-:-:S04]  /*9520*/  UISETP.NE.U32.AND UP0, UPT, UR4, URZ, UPT ;  /* 0x000000ff0400728c */ /* 0x008fc8000bf05070 */
[----:B------:R-:W-:-:S09]  /*9530*/  UISETP.NE.AND.EX UP0, UPT, UR5, URZ, UPT, UP0 ;  /* 0x000000ff0500728c */ /* 0x000fd2000bf05300 */
[----:B------:R-:W-:Y:S05]  /*9540*/  BRA.U UP0, `(.L_x_134) ;  /* 0x00000001000c7547 */ /* 0x000fea000b800000 */
[----:B------:R-:W-:-:S13]  /*9550*/  FSETP.NEU.AND P0, PT, R41, RZ, PT ;  /* 0x000000ff2900720b */ /* 0x000fda0003f0d000 */
[----:B------:R-:W-:Y:S05]  /*9560*/  @!P0 EXIT ;  /* 0x000000000000894d */ /* 0x000fea0003800000 */
[----:B------:R-:W-:Y:S05]  /*9570*/  BRA `(.L_x_133) ;  /* 0x00000000002c7947 */ /* 0x000fea0003800000 */
.L_x_134:
[----:B------:R-:W-:Y:S01]  /*9580*/  ISETP.NE.AND P0, PT, R85, RZ, PT ;  /* 0x000000ff5500720c */ /* 0x000fe20003f05270 */
[----:B------:R-:W-:-:S12]  /*9590*/  BSSY.RECONVERGENT B0, `(.L_x_133) ;  /* 0x0000009000007945 */ /* 0x000fd80003800200 */
[----:B------:R-:W-:Y:S05]  /*95a0*/  @P0 BRA `(.L_x_135) ;  /* 0x0000000000140947 */ /* 0x000fea0003800000 */
[----:B------:R-:W3:Y:S02]  /*95b0*/  LDCU.64 UR4, c[0x0][0x888] ;  /* 0x00011100ff0477ac */ /* 0x000ee40008000a00 */
[----:B---3--:R-:W-:-:S04]  /*95c0*/  ISETP.NE.U32.AND P0, PT, RZ, UR4, PT ;  /* 0x00000004ff007c0c */ /* 0x008fc8000bf05070 */
[----:B------:R-:W-:-:S13]  /*95d0*/  ISETP.NE.AND.EX P0, PT, RZ, UR5, PT, P0 ;  /* 0x00000005ff007c0c */ /* 0x000fda000bf05300 */
[----:B------:R-:W-:Y:S05]  /*95e0*/  @!P0 EXIT ;  /* 0x000000000000894d */ /* 0x000fea0003800000 */
[----:B------:R-:W-:Y:S05]  /*95f0*/  BRA `(.L_x_136) ;  /* 0x0000000000087947 */ /* 0x000fea0003800000 */
.L_x_135:
[----:B------:R-:W-:-:S13]  /*9600*/  FSETP.NEU.AND P0, PT, R41, RZ, PT ;  /* 0x000000ff2900720b */ /* 0x000fda0003f0d000 */
[----:B------:R-:W-:Y:S05]  /*9610*/  @!P0 EXIT ;  /* 0x000000000000894d */ /* 0x000fea0003800000 */
.L_x_136:
[----:B------:R-:W-:Y:S05]  /*9620*/  BSYNC.RECONVERGENT B0 ;  /* 0x0000000000007941 */ /* 0x000fea0003800200 */
.L_x_133:
[----:B------:R-:W-:Y:S01]  /*9630*/  ULEA UR4, UR46, UR44, 0x3 ;  /* 0x0000002c2e047291 */ /* 0x000fe2000f8e18ff */
[----:B------:R-:W-:-:S04]  /*9640*/  DEPBAR.LE SB0, 0x0 ;  /* 0x000080000000791a */ /* 0x000fc80000000000 */
[----:B------:R-:W-:-:S04]  /*9650*/  UIADD3 UR4, UPT, UPT, UR4, 0x50, URZ ;  /* 0x0000005004047890 */ /* 0x000fc8000fffe0ff */
[----:B------:R-:W-:-:S09]  /*9660*/  UPRMT UR4, UR47, 0x654, UR4 ;  /* 0x000006542f047896 */ /* 0x000fd20008000004 */
[----:B------:R-:W-:Y:S01]  /*9670*/  SYNCS.ARRIVE.TRANS64.RED.A1T0 RZ, [UR4], RZ ;  /* 0x000000ffffff79a7 */ /* 0x000fe20008100404 */
[----:B------:R-:W-:Y:S05]  /*9680*/  EXIT ;  /* 0x000000000000794d */ /* 0x000fea0003800000 */
.L_x_24:
[----:B--2---:R2:W3:Y:S02]  /*9690*/  SYNCS.PHASECHK.TRANS64.TRYWAIT P0, [R3+URZ+0xf0], R2 ;  /* 0x0000f002030075a7 */ /* 0x0044e400080011ff */
[----:B---3--:R-:W-:Y:S05]  /*96a0*/  @!P0 NANOSLEEP.SYNCS 0x989680 ;  /* 0x009896800000895d */ /* 0x008fea0003900000 */
[----:B------:R-:W3:Y:S02]  /*96b0*/  @!P0 SYNCS.PHASECHK.TRANS64 P0, [R3+URZ+0xf0], R2 ;  /* 0x0000f002030085a7 */ /* 0x000ee400080010ff */
[----:B---3--:R-:W-:Y:S05]  /*96c0*/  @!P0 BRA `(.L_x_24) ;  /* 0xfffffffc00f08947 */ /* 0x008fea000383ffff */
[----:B------:R-:W-:Y:S05]  /*96d0*/  BRA `(.L_x_137) ;  /* 0xffffff80006c7947 */ /* 0x000fea000383ffff */
.L_x_27:
[----:B-1----:R-:W-:-:S07]  /*96e0*/  MOV R0, UR33 ;  /* 0x0000002100007c02 */ /* 0x002fce0008000f00 */
.L_x_138:
[----:B-1----:R1:W2:Y:S02]  /*96f0*/  SYNCS.PHASECHK.TRANS64.TRYWAIT P0, [R0+URZ+0x18], R3 ;  /* 0x00001803000075a7 */ /* 0x0022a400080011ff */
[----:B--2---:R-:W-:Y:S05]  /*9700*/  @!P0 NANOSLEEP.SYNCS 0x989680 ;  /* 0x009896800000895d */ /* 0x004fea0003900000 */
[----:B------:R-:W2:Y:S02]  /*9710*/  @!P0 SYNCS.PHASECHK.TRANS64 P0, [R0+URZ+0x18], R3 ;  /* 0x00001803000085a7 */ /* 0x000ea400080010ff */
[----:B--2---:R-:W-:Y:S05]  /*9720*/  @!P0 BRA `(.L_x_138) ;  /* 0xfffffffc00f08947 */ /* 0x004fea000383ffff */
[----:B------:R-:W-:Y:S05]  /*9730*/  BRA `(.L_x_26) ;  /* 0xffffff8000b47947 */ /* 0x000fea000383ffff */
.L_x_34:
[----:B-1----:R-:W-:-:S07]  /*9740*/  MOV R0, UR33 ;  /* 0x0000002100007c02 */ /* 0x002fce0008000f00 */
.L_x_139:
[----:B-1----:R1:W2:Y:S02]  /*9750*/  SYNCS.PHASECHK.TRANS64.TRYWAIT P0, [R0+URZ+0x18], R3 ;  /* 0x00001803000075a7 */ /* 0x0022a400080011ff */
[----:B--2---:R-:W-:Y:S05]  /*9760*/  @!P0 NANOSLEEP.SYNCS 0x989680 ;  /* 0x009896800000895d */ /* 0x004fea0003900000 */
[----:B------:R-:W2:Y:S02]  /*9770*/  @!P0 SYNCS.PHASECHK.TRANS64 P0, [R0+URZ+0x18], R3 ;  /* 0x00001803000085a7 */ /* 0x000ea400080010ff */
[----:B--2---:R-:W-:Y:S05]  /*9780*/  @!P0 BRA `(.L_x_139) ;  /* 0xfffffffc00f08947 */ /* 0x004fea000383ffff */
[----:B------:R-:W-:Y:S05]  /*9790*/  BRA `(.L_x_33) ;  /* 0xffffff8400a87947 */ /* 0x000fea000383ffff */
.L_x_39:
[----:B-1----:R1:W2:Y:S02]  /*97a0*/  SYNCS.PHASECHK.TRANS64.TRYWAIT P0, [R3+URZ+0x80], R0 ;  /* 0x00008000030075a7 */ /* 0x0022a400080011ff */
[----:B--2---:R-:W-:Y:S05]  /*97b0*/  @!P0 NANOSLEEP.SYNCS 0x989680 ;  /* 0x009896800000895d */ /* 0x004fea0003900000 */
[----:B------:R-:W2:Y:S02]  /*97c0*/  @!P0 SYNCS.PHASECHK.TRANS64 P0, [R3+URZ+0x80], R0 ;  /* 0x00008000030085a7 */ /* 0x000ea400080010ff */
[----:B--2---:R-:W-:Y:S05]  /*97d0*/  @!P0 BRA `(.L_x_39) ;  /* 0xfffffffc00f08947 */ /* 0x004fea000383ffff */
[----:B------:R-:W-:Y:S05]  /*97e0*/  BRA `(.L_x_140) ;  /* 0xffffff88007c7947 */ /* 0x000fea000383ffff */
.L_x_43:
[----:B-1----:R-:W-:-:S07]  /*97f0*/  MOV R0, UR4 ;  /* 0x0000000400007c02 */ /* 0x002fce0008000f00 */
.L_x_141:
[----:B-1----:R1:W2:Y:S02]  /*9800*/  SYNCS.PHASECHK.TRANS64.TRYWAIT P0, [R0+URZ], R3 ;  /* 0x00000003000075a7 */ /* 0x0022a400080011ff */
[----:B--2---:R-:W-:Y:S05]  /*9810*/  @!P0 NANOSLEEP.SYNCS 0x989680 ;  /* 0x009896800000895d */ /* 0x004fea0003900000 */
[----:B------:R-:W2:Y:S02]  /*9820*/  @!P0 SYNCS.PHASECHK.TRANS64 P0, [R0+URZ], R3 ;  /* 0x00000003000085a7 */ /* 0x000ea400080010ff */
[----:B--2---:R-:W-:Y:S05]  /*9830*/  @!P0 BRA `(.L_x_141) ;  /* 0xfffffffc00f08947 */ /* 0x004fea000383ffff */
[----:B------:R-:W-:Y:S05]  /*9840*/  BRA `(.L_x_142) ;  /* 0xffffff9000247947 */ /* 0x000fea000383ffff */
.L_x_44:
[----:B------:R-:W-:-:S07]  /*9850*/  MOV R0, UR5 ;  /* 0x0000000500007c02 */ /* 0x000fce0008000f00 */
.L_x_143:
[----:B-1----:R1:W2:Y:S02]  /*9860*/  SYNCS.PHASECHK.TRANS64.TRYWAIT P0, [R0+URZ], R3 ;  /* 0x00000003000075a7 */ /* 0x0022a400080011ff */
[----:B--2---:R-:W-:Y:S05]  /*9870*/  @!P0 NANOSLEEP.SYNCS 0x989680 ;  /* 0x009896800000895d */ /* 0x004fea0003900000 */
[----:B------:R-:W2:Y:S02]  /*9880*/  @!P0 SYNCS.PHASECHK.TRANS64 P0, [R0+URZ], R3 ;  /* 0x00000003000085a7 */ /* 0x000ea400080010ff */
[----:B--2---:R-:W-:Y:S05]  /*9890*/  @!P0 BRA `(.L_x_143) ;  /* 0xfffffffc00f08947 */ /* 0x004fea000383ffff */
[----:B------:R-:W-:Y:S05]  /*98a0*/  BRA `(.L_x_144) ;  /* 0xffffff9000307947 */ /* 0x000fea000383ffff */
.L_x_47:
[----:B-1----:R1:W2:Y:S02]  /*98b0*/  SYNCS.PHASECHK.TRANS64.TRYWAIT P0, [R2+URZ+0xe0], R5 ;  /* 0x0000e005020075a7 */ /* 0x0022a400080011ff */
[----:B--2---:R-:W-:Y:S05]  /*98c0*/  @!P0 NANOSLEEP.SYNCS 0x989680 ;  /* 0x009896800000895d */ /* 0x004fea0003900000 */
[----:B------:R-:W2:Y:S02]  /*98d0*/  @!P0 SYNCS.PHASECHK.TRANS64 P0, [R2+URZ+0xe0], R5 ;  /* 0x0000e005020085a7 */ /* 0x000ea400080010ff */
[----:B--2---:R-:W-:Y:S05]  /*98e0*/  @!P0 BRA `(.L_x_47) ;  /* 0xfffffffc00f08947 */ /* 0x004fea000383ffff */
[----:B------:R-:W-:Y:S05]  /*98f0*/  BRA `(.L_x_145) ;  /* 0xffffff90008c7947 */ /* 0x000fea000383ffff */
.L_x_48:
[----:B------:R-:W-:-:S07]  /*9900*/  MOV R2, UR4 ;  /* 0x0000000400027c02 */ /* 0x000fce0008000f00 */
.L_x_146:
[----:B-1----:R1:W2:Y:S02]  /*9910*/  SYNCS.PHASECHK.TRANS64.TRYWAIT P0, [R2+URZ+0x90], R5 ;  /* 0x00009005020075a7 */ /* 0x0022a400080011ff */
[----:B--2---:R-:W-:Y:S05]  /*9920*/  @!P0 NANOSLEEP.SYNCS 0x989680 ;  /* 0x009896800000895d */ /* 0x004fea0003900000 */
[----:B------:R-:W2:Y:S02]  /*9930*/  @!P0 SYNCS.PHASECHK.TRANS64 P0, [R2+URZ+0x90], R5 ;  /* 0x00009005020085a7 */ /* 0x000ea400080010ff */
[----:B--2---:R-:W-:Y:S05]  /*9940*/  @!P0 BRA `(.L_x_146) ;  /* 0xfffffffc00f08947 */ /* 0x004fea000383ffff */
[----:B------:R-:W-:Y:S05]  /*9950*/  BRA `(.L_x_147) ;  /* 0xffffff90009c7947 */ /* 0x000fea000383ffff */
.L_x_49:
[----:B-1----:R1:W2:Y:S02]  /*9960*/  SYNCS.PHASECHK.TRANS64.TRYWAIT P1, [R2+URZ+0x80], R5 ;  /* 0x00008005020075a7 */ /* 0x0022a400080211ff */
[----:B--2---:R-:W-:Y:S05]  /*9970*/  @!P1 NANOSLEEP.SYNCS 0x989680 ;  /* 0x009896800000995d */ /* 0x004fea0003900000 */
[----:B------:R-:W2:Y:S02]  /*9980*/  @!P1 SYNCS.PHASECHK.TRANS64 P1, [R2+URZ+0x80], R5 ;  /* 0x00008005020095a7 */ /* 0x000ea400080210ff */
[----:B--2---:R-:W-:Y:S05]  /*9990*/  @!P1 BRA `(.L_x_49) ;  /* 0xfffffffc00f09947 */ /* 0x004fea000383ffff */
[----:B------:R-:W-:Y:S05]  /*99a0*/  BRA `(.L_x_148) ;  /* 0xffffff9000cc7947 */ /* 0x000fea000383ffff */
.L_x_52:
[----:B------:R-:W-:-:S07]  /*99b0*/  MOV R0, UR4 ;  /* 0x0000000400007c02 */ /* 0x000fce0008000f00 */
.L_x_149:
[----:B-1----:R1:W2:Y:S02]  /*99c0*/  SYNCS.PHASECHK.TRANS64.TRYWAIT P0, [R0+URZ+0x90], R3 ;  /* 0x00009003000075a7 */ /* 0x0022a400080011ff */
[----:B--2---:R-:W-:Y:S05]  /*99d0*/  @!P0 NANOSLEEP.SYNCS 0x989680 ;  /* 0x009896800000895d */ /* 0x004fea0003900000 */
[----:B------:R-:W2:Y:S02]  /*99e0*/  @!P0 SYNCS.PHASECHK.TRANS64 P0, [R0+URZ+0x90], R3 ;  /* 0x00009003000085a7 */ /* 0x000ea400080010ff */
[----:B--2---:R-:W-:Y:S05]  /*99f0*/  @!P0 BRA `(.L_x_149) ;  /* 0xfffffffc00f08947 */ /* 0x004fea000383ffff */
[----:B------:R-:W-:Y:S05]  /*9a00*/  BRA `(.L_x_51) ;  /* 0xffffff9400207947 */ /* 0x000fea000383ffff */
.L_x_59:
[----:B-1----:R1:W2:Y:S02]  /*9a10*/  SYNCS.PHASECHK.TRANS64.TRYWAIT P1, [R0+URZ+0x80], R5 ;  /* 0x00008005000075a7 */ /* 0x0022a400080211ff */
[----:B--2---:R-:W-:Y:S05]  /*9a20*/  @!P1 NANOSLEEP.SYNCS 0x989680 ;  /* 0x009896800000995d */ /* 0x004fea0003900000 */
[----:B------:R-:W2:Y:S02]  /*9a30*/  @!P1 SYNCS.PHASECHK.TRANS64 P1, [R0+URZ+0x80], R5 ;  /* 0x00008005000095a7 */ /* 0x000ea400080210ff */
[----:B--2---:R-:W-:Y:S05]  /*9a40*/  @!P1 BRA `(.L_x_59) ;  /* 0xfffffffc00f09947 */ /* 0x004fea000383ffff */
[----:B------:R-:W-:Y:S05]  /*9a50*/  BRA `(.L_x_150) ;  /* 0xffffff9800b47947 */ /* 0x000fea000383ffff */
.L_x_60:
[----:B------:R-:W-:-:S07]  /*9a60*/  MOV R3, UR45 ;  /* 0x0000002d00037c02 */ /* 0x000fce0008000f00 */
.L_x_151:
[----:B-1----:R1:W2:Y:S02]  /*9a70*/  SYNCS.PHASECHK.TRANS64.TRYWAIT P0, [R3+URZ+0xc0], R0 ;  /* 0x0000c000030075a7 */ /* 0x0022a400080011ff */
[----:B--2---:R-:W-:Y:S05]  /*9a80*/  @!P0 NANOSLEEP.SYNCS 0x989680 ;  /* 0x009896800000895d */ /* 0x004fea0003900000 */
[----:B------:R-:W2:Y:S02]  /*9a90*/  @!P0 SYNCS.PHASECHK.TRANS64 P0, [R3+URZ+0xc0], R0 ;  /* 0x0000c000030085a7 */ /* 0x000ea400080010ff */
[----:B--2---:R-:W-:Y:S05]  /*9aa0*/  @!P0 BRA `(.L_x_151) ;  /* 0xfffffffc00f08947 */ /* 0x004fea000383ffff */
[----:B------:R-:W-:Y:S05]  /*9ab0*/  BRA `(.L_x_152) ;  /* 0xffffff9800ec7947 */ /* 0x000fea000383ffff */
.L_x_63:
[----:B------:R-:W-:Y:S07]  /*9ac0*/  MOV R0, UR7 ;  /* 0x0000000700007c02 */ /* 0x000fee0008000f00 */
.L_x_153:
[----:B-1----:R1:W2:Y:S02]  /*9ad0*/  SYNCS.PHASECHK.TRANS64.TRYWAIT P0, [R0+URZ], R3 ;  /* 0x00000003000075a7 */ /* 0x0022a400080011ff */
[----:B--2---:R-:W-:Y:S05]  /*9ae0*/  @!P0 NANOSLEEP.SYNCS 0x989680 ;  /* 0x009896800000895d */ /* 0x004fea0003900000 */
[----:B------:R-:W2:Y:S02]  /*9af0*/  @!P0 SYNCS.PHASECHK.TRANS64 P0, [R0+URZ], R3 ;  /* 0x00000003000085a7 */ /* 0x000ea400080010ff */
[----:B--2---:R-:W-:Y:S05]  /*9b00*/  @!P0 BRA `(.L_x_153) ;  /* 0xfffffffc00f08947 */ /* 0x004fea000383ffff */
[----:B------:R-:W-:Y:S05]  /*9b10*/  BRA `(.L_x_62) ;  /* 0xffffff9c00087947 */ /* 0x000fea000383ffff */
.L_x_66:
[----:B------:R-:W-:-:S07]  /*9b20*/  MOV R0, UR4 ;  /* 0x0000000400007c02 */ /* 0x000fce0008000f00 */
.L_x_154:
[----:B--2---:R2:W4:Y:S02]  /*9b30*/  SYNCS.PHASECHK.TRANS64.TRYWAIT P0, [R0+URZ], R3 ;  /* 0x00000003000075a7 */ /* 0x00452400080011ff */
[----:B----4-:R-:W-:Y:S05]  /*9b40*/  @!P0 NANOSLEEP.SYNCS 0x989680 ;  /* 0x009896800000895d */ /* 0x010fea0003900000 */
[----:B------:R-:W4:Y:S02]  /*9b50*/  @!P0 SYNCS.PHASECHK.TRANS64 P0, [R0+URZ], R3 ;  /* 0x00000003000085a7 */ /* 0x000f2400080010ff */
[----:B----4-:R-:W-:Y:S05]  /*9b60*/  @!P0 BRA `(.L_x_154) ;  /* 0xfffffffc00f08947 */ /* 0x010fea000383ffff */
[----:B------:R-:W-:Y:S05]  /*9b70*/  BRA `(.L_x_155) ;  /* 0xffffffa000347947 */ /* 0x000fea000383ffff */
.L_x_67:
[----:B------:R-:W-:-:S07]  /*9b80*/  MOV R0, UR5 ;  /* 0x0000000500007c02 */ /* 0x000fce0008000f00 */
.L_x_156:
[----:B-1----:R1:W2:Y:S02]  /*9b90*/  SYNCS.PHASECHK.TRANS64.TRYWAIT P0, [R0+URZ], R3 ;  /* 0x00000003000075a7 */ /* 0x0022a400080011ff */
[----:B--2---:R-:W-:Y:S05]  /*9ba0*/  @!P0 NANOSLEEP.SYNCS 0x989680 ;  /* 0x009896800000895d */ /* 0x004fea0003900000 */
[----:B------:R-:W2:Y:S02]  /*9bb0*/  @!P0 SYNCS.PHASECHK.TRANS64 P0, [R0+URZ], R3 ;  /* 0x00000003000085a7 */ /* 0x000ea400080010ff */
[----:B--2---:R-:W-:Y:S05]  /*9bc0*/  @!P0 BRA `(.L_x_156) ;  /* 0xfffffffc00f08947 */ /* 0x004fea000383ffff */
[----:B------:R-:W-:Y:S05]  /*9bd0*/  BRA `(.L_x_157) ;  /* 0xffffffa000407947 */ /* 0x000fea000383ffff */
.L_x_68:
[----:B------:R-:W-:-:S07]  /*9be0*/  MOV R0, UR5 ;  /* 0x0000000500007c02 */ /* 0x000fce0008000f00 */
.L_x_158:
[----:B-1----:R1:W2:Y:S02]  /*9bf0*/  SYNCS.PHASECHK.TRANS64.TRYWAIT P0, [R0+URZ], R3 ;  /* 0x00000003000075a7 */ /* 0x0022a400080011ff */
[----:B--2---:R-:W-:Y:S05]  /*9c00*/  @!P0 NANOSLEEP.SYNCS 0x989680 ;  /* 0x009896800000895d */ /* 0x004fea0003900000 */
[----:B------:R-:W2:Y:S02]  /*9c10*/  @!P0 SYNCS.PHASECHK.TRANS64 P0, [R0+URZ], R3 ;  /* 0x00000003000085a7 */ /* 0x000ea400080010ff */
[----:B--2---:R-:W-:Y:S05]  /*9c20*/  @!P0 BRA `(.L_x_158) ;  /* 0xfffffffc00f08947 */ /* 0x004fea000383ffff */
[----:B------:R-:W-:Y:S05]  /*9c30*/  BRA `(.L_x_159) ;  /* 0xffffffa0004c7947 */ /* 0x000fea000383ffff */
.L_x_69:
[----:B------:R-:W-:-:S07]  /*9c40*/  MOV R0, UR4 ;  /* 0x0000000400007c02 */ /* 0x000fce0008000f00 */
.L_x_160:
[----:B-1----:R1:W2:Y:S02]  /*9c50*/  SYNCS.PHASECHK.TRANS64.TRYWAIT P0, [R0+URZ], R3 ;  /* 0x00000003000075a7 */ /* 0x0022a400080011ff */
[----:B--2---:R-:W-:Y:S05]  /*9c60*/  @!P0 NANOSLEEP.SYNCS 0x989680 ;  /* 0x009896800000895d */ /* 0x004fea0003900000 */
[----:B------:R-:W2:Y:S02]  /*9c70*/  @!P0 SYNCS.PHASECHK.TRANS64 P0, [R0+URZ], R3 ;  /* 0x00000003000085a7 */ /* 0x000ea400080010ff */
[----:B--2---:R-:W-:Y:S05]  /*9c80*/  @!P0 BRA `(.L_x_160) ;  /* 0xfffffffc00f08947 */ /* 0x004fea000383ffff */
[----:B------:R-:W-:Y:S05]  /*9c90*/  BRA `(.L_x_161) ;  /* 0xffffffa000587947 */ /* 0x000fea000383ffff */
.L_x_74:
[----:B--2---:R2:W3:Y:S02]  /*9ca0*/  SYNCS.PHASECHK.TRANS64.TRYWAIT P0, [R12+URZ+0x80], R9 ;  /* 0x000080090c0075a7 */ /* 0x0044e400080011ff */
[----:B---3--:R-:W-:Y:S05]  /*9cb0*/  @!P0 NANOSLEEP.SYNCS 0x989680 ;  /* 0x009896800000895d */ /* 0x008fea0003900000 */
[----:B------:R-:W3:Y:S02]  /*9cc0*/  @!P0 SYNCS.PHASECHK.TRANS64 P0, [R12+URZ+0x80], R9 ;  /* 0x000080090c0085a7 */ /* 0x000ee400080010ff */
[----:B---3--:R-:W-:Y:S05]  /*9cd0*/  @!P0 BRA `(.L_x_74) ;  /* 0xfffffffc00f08947 */ /* 0x008fea000383ffff */
[----:B------:R-:W-:Y:S05]  /*9ce0*/  BRA `(.L_x_162) ;  /* 0xffffffa400787947 */ /* 0x000fea000383ffff */
.L_x_77:
[----:B------:R-:W-:Y:S07]  /*9cf0*/  MOV R0, UR21 ;  /* 0x0000001500007c02 */ /* 0x000fee0008000f00 */
.L_x_163:
[----:B--2---:R2:W3:Y:S02]  /*9d00*/  SYNCS.PHASECHK.TRANS64.TRYWAIT P2, [R0+URZ+0x78], R11 ;  /* 0x0000780b000075a7 */ /* 0x0044e400080411ff */
[----:B---3--:R-:W-:Y:S05]  /*9d10*/  @!P2 NANOSLEEP.SYNCS 0x989680 ;  /* 0x009896800000a95d */ /* 0x008fea0003900000 */
[----:B------:R-:W3:Y:S02]  /*9d20*/  @!P2 SYNCS.PHASECHK.TRANS64 P2, [R0+URZ+0x78], R11 ;  /* 0x0000780b0000a5a7 */ /* 0x000ee400080410ff */
[----:B---3--:R-:W-:Y:S05]  /*9d30*/  @!P2 BRA `(.L_x_163) ;  /* 0xfffffffc00f0a947 */ /* 0x008fea000383ffff */
[----:B------:R-:W-:Y:S05]  /*9d40*/  BRA `(.L_x_76) ;  /* 0xffffffa800e07947 */ /* 0x000fea000383ffff */
.L_x_80:
[----:B--2---:R-:W-:Y:S07]  /*9d50*/  MOV R0, UR21 ;  /* 0x0000001500007c02 */ /* 0x004fee0008000f00 */
.L_x_164:
[----:B--2---:R2:W3:Y:S02]  /*9d60*/  SYNCS.PHASECHK.TRANS64.TRYWAIT P0, [R0+URZ+0x50], R9 ;  /* 0x00005009000075a7 */ /* 0x0044e400080011ff */
[----:B---3--:R-:W-:Y:S05]  /*9d70*/  @!P0 NANOSLEEP.SYNCS 0x989680 ;  /* 0x009896800000895d */ /* 0x008fea0003900000 */
[----:B------:R-:W3:Y:S02]  /*9d80*/  @!P0 SYNCS.PHASECHK.TRANS64 P0, [R0+URZ+0x50], R9 ;  /* 0x00005009000085a7 */ /* 0x000ee400080010ff */
[----:B---3--:R-:W-:Y:S05]  /*9d90*/  @!P0 BRA `(.L_x_164) ;  /* 0xfffffffc00f08947 */ /* 0x008fea000383ffff */
[----:B------:R-:W-:Y:S05]  /*9da0*/  BRA `(.L_x_165) ;  /* 0xffffffac003c7947 */ /* 0x000fea000383ffff */
.L_x_81:
[----:B------:R-:W-:Y:S07]  /*9db0*/  MOV R0, UR21 ;  /* 0x0000001500007c02 */ /* 0x000fee0008000f00 */
.L_x_166:
[----:B--2---:R2:W3:Y:S02]  /*9dc0*/  SYNCS.PHASECHK.TRANS64.TRYWAIT P0, [R0+URZ+0x58], R9 ;  /* 0x00005809000075a7 */ /* 0x0044e400080011ff */
[----:B---3--:R-:W-:Y:S05]  /*9dd0*/  @!P0 NANOSLEEP.SYNCS 0x989680 ;  /* 0x009896800000895d */ /* 0x008fea0003900000 */
[----:B------:R-:W3:Y:S02]  /*9de0*/  @!P0 SYNCS.PHASECHK.TRANS64 P0, [R0+URZ+0x58], R9 ;  /* 0x00005809000085a7 */ /* 0x000ee400080010ff */
[----:B---3--:R-:W-:Y:S05]  /*9df0*/  @!P0 BRA `(.L_x_166) ;  /* 0xfffffffc00f08947 */ /* 0x008fea000383ffff */
[----:B------:R-:W-:Y:S05]  /*9e00*/  BRA `(.L_x_167) ;  /* 0xffffffac00787947 */ /* 0x000fea000383ffff */
.L_x_82:
[----:B------:R-:W-:Y:S07]  /*9e10*/  MOV R0, UR21 ;  /* 0x0000001500007c02 */ /* 0x000fee0008000f00 */
.L_x_168:
[----:B--2---:R2:W3:Y:S02]  /*9e20*/  SYNCS.PHASECHK.TRANS64.TRYWAIT P0, [R0+URZ+0x60], R9 ;  /* 0x00006009000075a7 */ /* 0x0044e400080011ff */
[----:B---3--:R-:W-:Y:S05]  /*9e30*/  @!P0 NANOSLEEP.SYNCS 0x989680 ;  /* 0x009896800000895d */ /* 0x008fea0003900000 */
[----:B------:R-:W3:Y:S02]  /*9e40*/  @!P0 SYNCS.PHASECHK.TRANS64 P0, [R0+URZ+0x60], R9 ;  /* 0x00006009000085a7 */ /* 0x000ee400080010ff */
[----:B---3--:R-:W-:Y:S05]  /*9e50*/  @!P0 BRA `(.L_x_168) ;  /* 0xfffffffc00f08947 */ /* 0x008fea000383ffff */
[----:B------:R-:W-:Y:S05]  /*9e60*/  BRA `(.L_x_169) ;  /* 0xffffffac00c07947 */ /* 0x000fea000383ffff */
.L_x_83:
[----:B------:R-:W-:Y:S07]  /*9e70*/  MOV R0, UR21 ;  /* 0x0000001500007c02 */ /* 0x000fee0008000f00 */
.L_x_170:
[----:B--2---:R2:W3:Y:S02]  /*9e80*/  SYNCS.PHASECHK.TRANS64.TRYWAIT P0, [R0+URZ+0x68], R9 ;  /* 0x00006809000075a7 */ /* 0x0044e400080011ff */
[----:B---3--:R-:W-:Y:S05]  /*9e90*/  @!P0 NANOSLEEP.SYNCS 0x989680 ;  /* 0x009896800000895d */ /* 0x008fea0003900000 */
[----:B------:R-:W3:Y:S02]  /*9ea0*/  @!P0 SYNCS.PHASECHK.TRANS64 P0, [R0+URZ+0x68], R9 ;  /* 0x00006809000085a7 */ /* 0x000ee400080010ff */
[----:B---3--:R-:W-:Y:S05]  /*9eb0*/  @!P0 BRA `(.L_x_170) ;  /* 0xfffffffc00f08947 */ /* 0x008fea000383ffff */
[----:B------:R-:W-:Y:S05]  /*9ec0*/  BRA `(.L_x_171) ;  /* 0xffffffb000047947 */ /* 0x000fea000383ffff */
.L_x_85:
[----:B------:R-:W-:-:S07]  /*9ed0*/  MOV R0, UR21 ;  /* 0x0000001500007c02 */ /* 0x000fce0008000f00 */
.L_x_172:
[----:B---3--:R3:W4:Y:S02]  /*9ee0*/  SYNCS.PHASECHK.TRANS64.TRYWAIT P0, [R0+URZ+0x50], R3 ;  /* 0x00005003000075a7 */ /* 0x00872400080011ff */
[----:B----4-:R-:W-:Y:S05]  /*9ef0*/  @!P0 NANOSLEEP.SYNCS 0x989680 ;  /* 0x009896800000895d */ /* 0x010fea0003900000 */
[----:B------:R-:W4:Y:S02]  /*9f00*/  @!P0 SYNCS.PHASECHK.TRANS64 P0, [R0+URZ+0x50], R3 ;  /* 0x00005003000085a7 */ /* 0x000f2400080010ff */
[----:B----4-:R-:W-:Y:S05]  /*9f10*/  @!P0 BRA `(.L_x_172) ;  /* 0xfffffffc00f08947 */ /* 0x010fea000383ffff */
[----:B------:R-:W-:Y:S05]  /*9f20*/  BRA `(.L_x_173) ;  /* 0xffffffb000787947 */ /* 0x000fea000383ffff */
.L_x_86:
[----:B---3--:R-:W-:-:S07]  /*9f30*/  MOV R0, UR21 ;  /* 0x0000001500007c02 */ /* 0x008fce0008000f00 */
.L_x_174:
[----:B---3--:R3:W4:Y:S02]  /*9f40*/  SYNCS.PHASECHK.TRANS64.TRYWAIT P0, [R0+URZ+0x58], R3 ;  /* 0x00005803000075a7 */ /* 0x00872400080011ff */
[----:B----4-:R-:W-:Y:S05]  /*9f50*/  @!P0 NANOSLEEP.SYNCS 0x989680 ;  /* 0x009896800000895d */ /* 0x010fea0003900000 */
[----:B------:R-:W4:Y:S02]  /*9f60*/  @!P0 SYNCS.PHASECHK.TRANS64 P0, [R0+URZ+0x58], R3 ;  /* 0x00005803000085a7 */ /* 0x000f2400080010ff */
[----:B----4-:R-:W-:Y:S05]  /*9f70*/  @!P0 BRA `(.L_x_174) ;  /* 0xfffffffc00f08947 */ /* 0x010fea000383ffff */
[----:B------:R-:W-:Y:S05]  /*9f80*/  BRA `(.L_x_175) ;  /* 0xffffffb000687947 */ /* 0x000fea000383ffff */
.L_x_87:
[----:B---3--:R-:W-:-:S07]  /*9f90*/  MOV R0, UR21 ;  /* 0x0000001500007c02 */ /* 0x008fce0008000f00 */
.L_x_176:
[----:B---3--:R3:W4:Y:S02]  /*9fa0*/  SYNCS.PHASECHK.TRANS64.TRYWAIT P0, [R0+URZ+0x60], R3 ;  /* 0x00006003000075a7 */ /* 0x00872400080011ff */
[----:B----4-:R-:W-:Y:S05]  /*9fb0*/  @!P0 NANOSLEEP.SYNCS 0x989680 ;  /* 0x009896800000895d */ /* 0x010fea0003900000 */
[----:B------:R-:W4:Y:S02]  /*9fc0*/  @!P0 SYNCS.PHASECHK.TRANS64 P0, [R0+URZ+0x60], R3 ;  /* 0x00006003000085a7 */ /* 0x000f2400080010ff */
[----:B----4-:R-:W-:Y:S05]  /*9fd0*/  @!P0 BRA `(.L_x_176) ;  /* 0xfffffffc00f08947 */ /* 0x010fea000383ffff */
[----:B------:R-:W-:Y:S05]  /*9fe0*/  BRA `(.L_x_177) ;  /* 0xffffffb000587947 */ /* 0x000fea000383ffff */
.L_x_89:
[----:B-1----:R1:W2:Y:S02]  /*9ff0*/  SYNCS.PHASECHK.TRANS64.TRYWAIT P0, [R3+URZ+0x80], R0 ;  /* 0x00008000030075a7 */ /* 0x0022a400080011ff */
[----:B--2---:R-:W-:Y:S05]  /*a000*/  @!P0 NANOSLEEP.SYNCS 0x989680 ;  /* 0x009896800000895d */ /* 0x004fea0003900000 */
[----:B------:R-:W2:Y:S02]  /*a010*/  @!P0 SYNCS.PHASECHK.TRANS64 P0, [R3+URZ+0x80], R0 ;  /* 0x00008000030085a7 */ /* 0x000ea400080010ff */
[----:B--2---:R-:W-:Y:S05]  /*a020*/  @!P0 BRA `(.L_x_89) ;  /* 0xfffffffc00f08947 */ /* 0x004fea000383ffff */
[----:B------:R-:W-:Y:S05]  /*a030*/  BRA `(.L_x_178) ;  /* 0xffffffb400187947 */ /* 0x000fea000383ffff */
.L_x_100:
[----:B-1----:R-:W-:Y:S04]  /*a040*/  MOV R2, UR44 ;  /* 0x0000002c00027c02 */ /* 0x002fe80008000f00 */
[----:B------:R1:W2:Y:S03]  /*a050*/  SYNCS.PHASECHK.TRANS64.TRYWAIT P1, [R2+URZ+0x30], R3 ;  /* 0x00003003020075a7 */ /* 0x0002a600080211ff */
[----:B--2---:R-:W-:Y:S05]  /*a060*/  @!P1 NANOSLEEP.SYNCS 0x989680 ;  /* 0x009896800000995d */ /* 0x004fea0003900000 */
[----:B------:R-:W2:Y:S02]  /*a070*/  @!P1 SYNCS.PHASECHK.TRANS64 P1, [R2+URZ+0x30], R3 ;  /* 0x00003003020095a7 */ /* 0x000ea400080210ff */
[----:B--2---:R-:W-:Y:S05]  /*a080*/  @!P1 BRA `(.L_x_100) ;  /* 0xfffffffc00ec9947 */ /* 0x004fea000383ffff */
[----:B------:R-:W-:Y:S05]  /*a090*/  BRA `(.L_x_99) ;  /* 0xffffffc000887947 */ /* 0x000fea000383ffff */
.L_x_102:
[----:B-1----:R1:W4:Y:S02]  /*a0a0*/  SYNCS.PHASECHK.TRANS64.TRYWAIT P0, [R99+URZ+0xa0], R0 ;  /* 0x0000a000630075a7 */ /* 0x00232400080011ff */
[----:B----4-:R-:W-:Y:S05]  /*a0b0*/  @!P0 NANOSLEEP.SYNCS 0x989680 ;  /* 0x009896800000895d */ /* 0x010fea0003900000 */
[----:B------:R-:W4:Y:S02]  /*a0c0*/  @!P0 SYNCS.PHASECHK.TRANS64 P0, [R99+URZ+0xa0], R0 ;  /* 0x0000a000630085a7 */ /* 0x000f2400080010ff */
[----:B----4-:R-:W-:Y:S05]  /*a0d0*/  @!P0 BRA `(.L_x_102) ;  /* 0xfffffffc00f08947 */ /* 0x010fea000383ffff */
[----:B------:R-:W-:Y:S05]  /*a0e0*/  BRA `(.L_x_101) ;  /* 0xffffffc000b07947 */ /* 0x000fea000383ffff */
.L_x_111:
[----:B---3--:R3:W4:Y:S02]  /*a0f0*/  SYNCS.PHASECHK.TRANS64.TRYWAIT P0, [R3+URZ+0x30], R0 ;  /* 0x00003000030075a7 */ /* 0x00872400080011ff */
[----:B----4-:R-:W-:Y:S05]  /*a100*/  @!P0 NANOSLEEP.SYNCS 0x989680 ;  /* 0x009896800000895d */ /* 0x010fea0003900000 */
[----:B------:R-:W4:Y:S02]  /*a110*/  @!P0 SYNCS.PHASECHK.TRANS64 P0, [R3+URZ+0x30], R0 ;  /* 0x00003000030085a7 */ /* 0x000f2400080010ff */
[----:B----4-:R-:W-:Y:S05]  /*a120*/  @!P0 BRA `(.L_x_111) ;  /* 0xfffffffc00f08947 */ /* 0x010fea000383ffff */
[----:B------:R-:W-:Y:S05]  /*a130*/  BRA `(.L_x_110) ;  /* 0xffffffcc008c7947 */ /* 0x000fea000383ffff */
.L_x_119:
[----:B---3--:R3:W4:Y:S02]  /*a140*/  SYNCS.PHASECHK.TRANS64.TRYWAIT P0, [R62+URZ+0x30], R5 ;  /* 0x000030053e0075a7 */ /* 0x00872400080011ff */
[----:B----4-:R-:W-:Y:S05]  /*a150*/  @!P0 NANOSLEEP.SYNCS 0x989680 ;  /* 0x009896800000895d */ /* 0x010fea0003900000 */
[----:B------:R-:W4:Y:S02]  /*a160*/  @!P0 SYNCS.PHASECHK.TRANS64 P0, [R62+URZ+0x30], R5 ;  /* 0x000030053e0085a7 */ /* 0x000f2400080010ff */
[----:B----4-:R-:W-:Y:S05]  /*a170*/  @!P0 BRA `(.L_x_119) ;  /* 0xfffffffc00f08947 */ /* 0x010fea000383ffff */
[----:B------:R-:W-:Y:S05]  /*a180*/  BRA `(.L_x_118) ;  /* 0xffffffd800907947 */ /* 0x000fea000383ffff */
.L_x_127:
[----:B---3--:R3:W4:Y:S02]  /*a190*/  SYNCS.PHASECHK.TRANS64.TRYWAIT P0, [R62+URZ+0x30], R5 ;  /* 0x000030053e0075a7 */ /* 0x00872400080011ff */
[----:B----4-:R-:W-:Y:S05]  /*a1a0*/  @!P0 NANOSLEEP.SYNCS 0x989680 ;  /* 0x009896800000895d */ /* 0x010fea0003900000 */
[----:B------:R-:W4:Y:S02]  /*a1b0*/  @!P0 SYNCS.PHASECHK.TRANS64 P0, [R62+URZ+0x30], R5 ;  /* 0x000030053e0085a7 */ /* 0x000f2400080010ff */
[----:B----4-:R-:W-:Y:S05]  /*a1c0*/  @!P0 BRA `(.L_x_127) ;  /* 0xfffffffc00f08947 */ /* 0x010fea000383ffff */
[----:B------:R-:W-:Y:S05]  /*a1d0*/  BRA `(.L_x_126) ;  /* 0xffffffe400947947 */ /* 0x000fea000383ffff */
        .weak           $__internal_0_$__cuda_sm10x_tcgen05_guardrail_trap_col_being_dealloced_not_returned_by_alloc
        .type           $__internal_0_$__cuda_sm10x_tcgen05_guardrail_trap_col_being_dealloced_not_returned_by_alloc,@function
        .size           $__internal_0_$__cuda_sm10x_tcgen05_guardrail_trap_col_being_dealloced_not_returned_by_alloc,($__internal_1_$__cuda_sm10x_tcgen05_guardrail_trap_phase_invalid_during_alloc - $__internal_0_$__cuda_sm10x_tcgen05_guardrail_trap_col_being_dealloced_not_returned_by_alloc)
$__internal_0_$__cuda_sm10x_tcgen05_guardrail_trap_col_being_dealloced_not_returned_by_alloc:
[----:B------:R-:W-:Y:S05]  /*a1e0*/  BPT.TRAP 0x1 ;  /* 0x000000040000795c */ /* 0x000fea0000300000 */
[----:B------:R-:W-:-:S04]  /*a1f0*/  HFMA2 R3, -RZ, RZ, 0, 0 ;  /* 0x00000000ff037431 */ /* 0x000fc800000001ff */
[----:B------:R-:W-:Y:S05]  /*a200*/  RET.REL.NODEC R2 `(_ZN7cutlass13device_kernelINS_4gemm6kernel13GemmUniversalIN4cute5tupleIJiiiiEEENS1_10collective13CollectiveMmaINS1_35MainloopSm100TmaUmmaWarpSpecializedILi3ELi2ELi4ENS5_IJNS4_1CILi1EEENSA_ILi2EEESB_EEEEENS5_IJNSA_ILi128EEESF_SF_EEENS_6half_tENS5_IJlSB_lEEESH_SI_NS4_8TiledMMAINS4_8MMA_AtomIJNS4_20SM100_MMA_F16BF16_SSISH_SH_fLi128ELi128ELNS4_4UMMA5MajorE0ELSN_0ELNSM_7ScaleInE0ELSO_0EEEEEENS4_6LayoutINS5_IJSB_SB_SB_EEENS5_IJNSA_ILi0EEEST_ST_EEEEENS5_IJNS4_10UnderscoreESW_SW_EEEEENS4_23SM90_TMA_LOAD_MULTICASTENS4_14ComposedLayoutINS4_7SwizzleILi3ELi4ELi3EEENS4_18smem_ptr_flag_bitsILi16EEENSR_INS5_IJNSA_ILi8EEENSA_ILi64EEEEEENS5_IJS16_SB_EEEEEEEvNS4_8identityENS4_13SM90_TMA_LOADES1A_vS1B_EENS_8epilogue10collective18CollectiveEpilogueINS1E_23Sm100TmaWarpSpecializedILi4ELi2ELi32ELb1ELb0EEEJSG_NS5_IJNSR_ISF_SB_EENSR_INSA_ILi32EEESB_EEEEESH_SI_SH_SI_NS1E_6fusion15FusionCallbacksIS1I_NS1N_17LinearCombinationISH_fSH_fLNS_15FloatRoundStyleE2EEESG_S1M_JEEENS4_5SM1004TMEM4LOAD26SM100_TMEM_LOAD_32dp32b32xES1C_NS10_INS11_ILi2ELi4ELi3EEES14_NSR_INS5_IJS15_S1K_EEENS5_IJS1K_SB_EEEEEEENS4_39AutoVectorizingCopyWithAssumedAlignmentILi128EEENS4_14SM90_TMA_STOREES21_S23_S23_EEEvvEEEEvNT_6ParamsE) ;  /* 0xffffff5c027c7950 */ /* 0x000fea0003c3ffff */
        .weak           $__internal_1_$__cuda_sm10x_tcgen05_guardrail_trap_phase_invalid_during_alloc
        .type           $__internal_1_$__cuda_sm10x_tcgen05_guardrail_trap_phase_invalid_during_alloc,@function
        .size           $__internal_1_$__cuda_sm10x_tcgen05_guardrail_trap_phase_invalid_during_alloc,($__internal_2_$__cuda_sm10x_tcgen05_guardrail_trap_unallocated_columns_being_dealloced - $__internal_1_$__cuda_sm10x_tcgen05_guardrail_trap_phase_invalid_during_alloc)
$__internal_1_$__cuda_sm10x_tcgen05_guardrail_trap_phase_invalid_during_alloc:
[----:B------:R-:W-:Y:S05]  /*a210*/  BPT.TRAP 0x1 ;  /* 0x000000040000795c */ /* 0x000fea0000300000 */
[----:B------:R-:W-:-:S04]  /*a220*/  MOV R5, 0x0 ;  /* 0x0000000000057802 */ /* 0x000fc80000000f00 */
[----:B------:R-:W-:Y:S05]  /*a230*/  RET.REL.NODEC R4 `(_ZN7cutlass13device_kernelINS_4gemm6kernel13GemmUniversalIN4cute5tupleIJiiiiEEENS1_10collective13CollectiveMmaINS1_35MainloopSm100TmaUmmaWarpSpecializedILi3ELi2ELi4ENS5_IJNS4_1CILi1EEENSA_ILi2EEESB_EEEEENS5_IJNSA_ILi128EEESF_SF_EEENS_6half_tENS5_IJlSB_lEEESH_SI_NS4_8TiledMMAINS4_8MMA_AtomIJNS4_20SM100_MMA_F16BF16_SSISH_SH_fLi128ELi128ELNS4_4UMMA5MajorE0ELSN_0ELNSM_7ScaleInE0ELSO_0EEEEEENS4_6LayoutINS5_IJSB_SB_SB_EEENS5_IJNSA_ILi0EEEST_ST_EEEEENS5_IJNS4_10UnderscoreESW_SW_EEEEENS4_23SM90_TMA_LOAD_MULTICASTENS4_14ComposedLayoutINS4_7SwizzleILi3ELi4ELi3EEENS4_18smem_ptr_flag_bitsILi16EEENSR_INS5_IJNSA_ILi8EEENSA_ILi64EEEEEENS5_IJS16_SB_EEEEEEEvNS4_8identityENS4_13SM90_TMA_LOADES1A_vS1B_EENS_8epilogue10collective18CollectiveEpilogueINS1E_23Sm100TmaWarpSpecializedILi4ELi2ELi32ELb1ELb0EEEJSG_NS5_IJNSR_ISF_SB_EENSR_INSA_ILi32EEESB_EEEEESH_SI_SH_SI_NS1E_6fusion15FusionCallbacksIS1I_NS1N_17LinearCombinationISH_fSH_fLNS_15FloatRoundStyleE2EEESG_S1M_JEEENS4_5SM1004TMEM4LOAD26SM100_TMEM_LOAD_32dp32b32xES1C_NS10_INS11_ILi2ELi4ELi3EEES14_NSR_INS5_IJS15_S1K_EEENS5_IJS1K_SB_EEEEEEENS4_39AutoVectorizingCopyWithAssumedAlignmentILi128EEENS4_14SM90_TMA_STOREES21_S23_S23_EEEvvEEEEvNT_6ParamsE) ;  /* 0xffffff5c04707950 */ /* 0x000fea0003c3ffff */
        .weak           $__internal_2_$__cuda_sm10x_tcgen05_guardrail_trap_unallocated_columns_being_dealloced
        .type           $__internal_2_$__cuda_sm10x_tcgen05_guardrail_trap_unallocated_columns_being_dealloced,@function
        .size           $__internal_2_$__cuda_sm10x_tcgen05_guardrail_trap_unallocated_columns_being_dealloced,(.L_x_180 - $__internal_2_$__cuda_sm10x_tcgen05_guardrail_trap_unallocated_columns_being_dealloced)
$__internal_2_$__cuda_sm10x_tcgen05_guardrail_trap_unallocated_columns_being_dealloced:
[----:B------:R-:W-:Y:S05]  /*a240*/  BPT.TRAP 0x1 ;  /* 0x000000040000795c */ /* 0x000fea0000300000 */
[----:B------:R-:W-:-:S04]  /*a250*/  HFMA2 R3, -RZ, RZ, 0, 0 ;  /* 0x00000000ff037431 */ /* 0x000fc800000001ff */
[----:B------:R-:W-:Y:S05]  /*a260*/  RET.REL.NODEC R2 `(_ZN7cutlass13device_kernelINS_4gemm6kernel13GemmUniversalIN4cute5tupleIJiiiiEEENS1_10collective13CollectiveMmaINS1_35MainloopSm100TmaUmmaWarpSpecializedILi3ELi2ELi4ENS5_IJNS4_1CILi1EEENSA_ILi2EEESB_EEEEENS5_IJNSA_ILi128EEESF_SF_EEENS_6half_tENS5_IJlSB_lEEESH_SI_NS4_8TiledMMAINS4_8MMA_AtomIJNS4_20SM100_MMA_F16BF16_SSISH_SH_fLi128ELi128ELNS4_4UMMA5MajorE0ELSN_0ELNSM_7ScaleInE0ELSO_0EEEEEENS4_6LayoutINS5_IJSB_SB_SB_EEENS5_IJNSA_ILi0EEEST_ST_EEEEENS5_IJNS4_10UnderscoreESW_SW_EEEEENS4_23SM90_TMA_LOAD_MULTICASTENS4_14ComposedLayoutINS4_7SwizzleILi3ELi4ELi3EEENS4_18smem_ptr_flag_bitsILi16EEENSR_INS5_IJNSA_ILi8EEENSA_ILi64EEEEEENS5_IJS16_SB_EEEEEEEvNS4_8identityENS4_13SM90_TMA_LOADES1A_vS1B_EENS_8epilogue10collective18CollectiveEpilogueINS1E_23Sm100TmaWarpSpecializedILi4ELi2ELi32ELb1ELb0EEEJSG_NS5_IJNSR_ISF_SB_EENSR_INSA_ILi32EEESB_EEEEESH_SI_SH_SI_NS1E_6fusion15FusionCallbacksIS1I_NS1N_17LinearCombinationISH_fSH_fLNS_15FloatRoundStyleE2EEESG_S1M_JEEENS4_5SM1004TMEM4LOAD26SM100_TMEM_LOAD_32dp32b32xES1C_NS10_INS11_ILi2ELi4ELi3EEES14_NSR_INS5_IJS15_S1K_EEENS5_IJS1K_SB_EEEEEEENS4_39AutoVectorizingCopyWithAssumedAlignmentILi128EEENS4_14SM90_TMA_STOREES21_S23_S23_EEEvvEEEEvNT_6ParamsE) ;  /* 0xffffff5c02647950 */ /* 0x000fea0003c3ffff */
.L_x_179:
[----:B------:R-:W-:-:S00]  /*a270*/  BRA `(.L_x_179) ;  /* 0xfffffffc00fc7947 */ /* 0x000fc0000383ffff */
[----:B------:R-:W-:-:S00]  /*a280*/  NOP ;  /* 0x0000000000007918 */ /* 0x000fc00000000000 */
[----:B------:R-:W-:-:S00]  /*a290*/  NOP ;  /* 0x0000000000007918 */ /* 0x000fc00000000000 */
[----:B------:R-:W-:-:S00]  /*a2a0*/  NOP ;  /* 0x0000000000007918 */ /* 0x000fc00000000000 */
[----:B------:R-:W-:-:S00]  /*a2b0*/  NOP ;  /* 0x0000000000007918 */ /* 0x000fc00000000000 */
[----:B------:R-:W-:-:S00]  /*a2c0*/  NOP ;  /* 0x0000000000007918 */ /* 0x000fc00000000000 */
[----:B------:R-:W-:-:S00]  /*a2d0*/  NOP ;  /* 0x0000000000007918 */ /* 0x000fc00000000000 */
[----:B------:R-:W-:-:S00]  /*a2e0*/  NOP ;  /* 0x0000000000007918 */ /* 0x000fc00000000000 */
[----:B------:R-:W-:-:S00]  /*a2f0*/  NOP ;  /* 0x0000000000007918 */ /* 0x000fc00000000000 */
.L_x_180:


//--------------------- .nv.global.init           --------------------------
	.section	.nv.global.init,"aw",@progbits
.nv.global.init:
	.type		$str$27,@object
	.size		$str$27,($str$28 - $str$27)
$str$27:
        /*0000*/ 	.byte	0x28, 0x61, 0x64, 0x64, 0x72, 0x65, 0x73, 0x73, 0x20, 0x26, 0x20, 0x6d, 0x61, 0x73, 0x6b, 0x29
        /*0010*/ 	.byte	0x20, 0x3d, 0x3d, 0x20, 0x30, 0x00
	.type		$str$28,@object
	.size		$str$28,($str$26 - $str$28)
$str$28:
        /*0016*/ 	.byte	0x2f, 0x74, 0x6d, 0x70, 0x2f, 0x63, 0x75, 0x74, 0x6c, 0x61, 0x73, 0x73, 0x5f, 0x73, 0x77, 0x65
        /*0026*/ 	.byte	0x65, 0x70, 0x5f, 0x73, 0x72, 0x63, 0x2f, 0x69, 0x6e, 0x63, 0x6c, 0x75, 0x64, 0x65, 0x2f, 0x63
        /*0036*/ 	.byte	0x75, 0x74, 0x65, 0x2f, 0x70, 0x6f, 0x69, 0x6e, 0x74, 0x65, 0x72, 0x5f, 0x66, 0x6c, 0x61, 0x67
        /*0046*/ 	.byte	0x67, 0x65, 0x64, 0x2e, 0x68, 0x70, 0x70, 0x00
	.type		$str$26,@object
	.size		$str$26,($str$25 - $str$26)
$str$26:
        /*004e*/ 	.byte	0x2f, 0x74, 0x6d, 0x70, 0x2f, 0x63, 0x75, 0x74, 0x6c, 0x61, 0x73, 0x73, 0x5f, 0x73, 0x77, 0x65
        /*005e*/ 	.byte	0x65, 0x70, 0x5f, 0x73, 0x72, 0x63, 0x2f, 0x69, 0x6e, 0x63, 0x6c, 0x75, 0x64, 0x65, 0x2f, 0x63
        /*006e*/ 	.byte	0x75, 0x74, 0x65, 0x2f, 0x61, 0x74, 0x6f, 0x6d, 0x2f, 0x63, 0x6f, 0x70, 0x79, 0x5f, 0x74, 0x72
        /*007e*/ 	.byte	0x61, 0x69, 0x74, 0x73, 0x5f, 0x73, 0x6d, 0x31, 0x30, 0x30, 0x2e, 0x68, 0x70, 0x70, 0x00
	.type		$str$25,@object
	.size		$str$25,(__unnamed_1 - $str$25)
$str$25:
        /*008d*/ 	.byte	0x28, 0x28, 0x75, 0x69, 0x6e, 0x74, 0x33, 0x32, 0x5f, 0x74, 0x28, 0x74, 0x68, 0x72, 0x65, 0x61
        /*009d*/ 	.byte	0x64, 0x49, 0x64, 0x78, 0x2e, 0x78, 0x29, 0x20, 0x2f, 0x20, 0x33, 0x32, 0x29, 0x20, 0x25, 0x20
        /*00ad*/ 	.byte	0x34, 0x29, 0x20, 0x3d, 0x3d, 0x20, 0x28, 0x28, 0x28, 0x74, 0x6d, 0x65, 0x6d, 0x5f, 0x61, 0x64
        /*00bd*/ 	.byte	0x64, 0x72, 0x20, 0x3e, 0x3e, 0x20, 0x31, 0x36, 0x29, 0x20, 0x2f, 0x20, 0x33, 0x32, 0x29, 0x20
        /*00cd*/ 	.byte	0x25, 0x20, 0x34, 0x29, 0x00
	.type		__unnamed_1,@object
	.size		__unnamed_1,(__unnamed_2 - __unnamed_1)
__unnamed_1:
        /*00d2*/ 	.byte	0x61, 0x75, 0x74, 0x6f, 0x20, 0x63, 0x75, 0x74, 0x65, 0x3a, 0x3a, 0x61, 0x73, 0x5f, 0x70, 0x6f
        /* <DEDUP_REMOVED lines=24> */
        /*0262*/ 	.byte	0x3e, 0x3e, 0x3e, 0x3e, 0x5d, 0x00
	.type		__unnamed_2,@object
	.size		__unnamed_2,(.L_2 - __unnamed_2)
__unnamed_2:
        /* <DEDUP_REMOVED lines=42> */
        /*0508*/ 	.byte	0x3e, 0x3e, 0x5d, 0x00
.L_2:


//--------------------- .nv.shared._ZN7cutlass13device_kernelINS_4gemm6kernel13GemmUniversalIN4cute5tupleIJiiiiEEENS1_10collective13CollectiveMmaINS1_35MainloopSm100TmaUmmaWarpSpecializedILi3ELi2ELi4ENS5_IJNS4_1CILi1EEENSA_ILi2EEESB_EEEEENS5_IJNSA_ILi128EEESF_SF_EEENS_6half_tENS5_IJlSB_lEEESH_SI_NS4_8TiledMMAINS4_8MMA_AtomIJNS4_20SM100_MMA_F16BF16_SSISH_SH_fLi128ELi128ELNS4_4UMMA5MajorE0ELSN_0ELNSM_7ScaleInE0ELSO_0EEEEEENS4_6LayoutINS5_IJSB_SB_SB_EEENS5_IJNSA_ILi0EEEST_ST_EEEEENS5_IJNS4_10UnderscoreESW_SW_EEEEENS4_23SM90_TMA_LOAD_MULTICASTENS4_14ComposedLayoutINS4_7SwizzleILi3ELi4ELi3EEENS4_18smem_ptr_flag_bitsILi16EEENSR_INS5_IJNSA_ILi8EEENSA_ILi64EEEEEENS5_IJS16_SB_EEEEEEEvNS4_8identityENS4_13SM90_TMA_LOADES1A_vS1B_EENS_8epilogue10collective18CollectiveEpilogueINS1E_23Sm100TmaWarpSpecializedILi4ELi2ELi32ELb1ELb0EEEJSG_NS5_IJNSR_ISF_SB_EENSR_INSA_ILi32EEESB_EEEEESH_SI_SH_SI_NS1E_6fusion15FusionCallbacksIS1I_NS1N_17LinearCombinationISH_fSH_fLNS_15FloatRoundStyleE2EEESG_S1M_JEEENS4_5SM1004TMEM4LOAD26SM100_TMEM_LOAD_32dp32b32xES1C_NS10_INS11_ILi2ELi4ELi3EEES14_NSR_INS5_IJS15_S1K_EEENS5_IJS1K_SB_EEEEEEENS4_39AutoVectorizingCopyWithAssumedAlignmentILi128EEENS4_14SM90_TMA_STOREES21_S23_S23_EEEvvEEEEvNT_6ParamsE --------------------------
	.section	.nv.shared._ZN7cutlass13device_kernelINS_4gemm6kernel13GemmUniversalIN4cute5tupleIJiiiiEEENS1_10collective13CollectiveMmaINS1_35MainloopSm100TmaUmmaWarpSpecializedILi3ELi2ELi4ENS5_IJNS4_1CILi1EEENSA_ILi2EEESB_EEEEENS5_IJNSA_ILi128EEESF_SF_EEENS_6half_tENS5_IJlSB_lEEESH_SI_NS4_8TiledMMAINS4_8MMA_AtomIJNS4_20SM100_MMA_F16BF16_SSISH_SH_fLi128ELi128ELNS4_4UMMA5MajorE0ELSN_0ELNSM_7ScaleInE0ELSO_0EEEEEENS4_6LayoutINS5_IJSB_SB_SB_EEENS5_IJNSA_ILi0EEEST_ST_EEEEENS5_IJNS4_10UnderscoreESW_SW_EEEEENS4_23SM90_TMA_LOAD_MULTICASTENS4_14ComposedLayoutINS4_7SwizzleILi3ELi4ELi3EEENS4_18smem_ptr_flag_bitsILi16EEENSR_INS5_IJNSA_ILi8EEENSA_ILi64EEEEEENS5_IJS16_SB_EEEEEEEvNS4_8identityENS4_13SM90_TMA_LOADES1A_vS1B_EENS_8epilogue10collective18CollectiveEpilogueINS1E_23Sm100TmaWarpSpecializedILi4ELi2ELi32ELb1ELb0EEEJSG_NS5_IJNSR_ISF_SB_EENSR_INSA_ILi32EEESB_EEEEESH_SI_SH_SI_NS1E_6fusion15FusionCallbacksIS1I_NS1N_17LinearCombinationISH_fSH_fLNS_15FloatRoundStyleE2EEESG_S1M_JEEENS4_5SM1004TMEM4LOAD26SM100_TMEM_LOAD_32dp32b32xES1C_NS10_INS11_ILi2ELi4ELi3EEES14_NSR_INS5_IJS15_S1K_EEENS5_IJS1K_SB_EEEEEEENS4_39AutoVectorizingCopyWithAssumedAlignmentILi128EEENS4_14SM90_TMA_STOREES21_S23_S23_EEEvvEEEEvNT_6ParamsE,"aw",@nobits
	.sectionflags	@""
	.align	16
	.zero		1024


//--------------------- .nv.shared.reserved.0     --------------------------
	.section	.nv.shared.reserved.0,"aw",@nobits
	.weak		__nv_reservedSMEM_offset_0_alias
	.size		__nv_reservedSMEM_offset_0_alias, 0, 64
	.other		__nv_reservedSMEM_offset_0_alias,@"STO_CUDA_RESERVED_SHARED STV_DEFAULT"
__nv_reservedSMEM_offset_0_alias:
	.zero		0
.nv.shared.reserved.0:
	.zero		64
	.weak		__nv_reservedSMEM_tcgen05_partition
	.type		__nv_reservedSMEM_tcgen05_partition,@object
	.size		__nv_reservedSMEM_tcgen05_partition,(.L_0 - __nv_reservedSMEM_tcgen05_partition)
__nv_reservedSMEM_tcgen05_partition:
	.zero		32
.L_0:


//--------------------- .nv.global                --------------------------
	.section	.nv.global,"aw",@nobits
.nv.global:
	.type		_ZN39_INTERNAL_bcf5ac1a_4_k_cu_457658f1_60304cute1_E,@object
	.size		_ZN39_INTERNAL_bcf5ac1a_4_k_cu_457658f1_60304cute1_E,(_ZN39_INTERNAL_bcf5ac1a_4_k_cu_457658f1_60304cuda3std3__45__cpo6cbeginE - _ZN39_INTERNAL_bcf5ac1a_4_k_cu_457658f1_60304cute1_E)
_ZN39_INTERNAL_bcf5ac1a_4_k_cu_457658f1_60304cute1_E:
	.zero		1
	.type		_ZN39_INTERNAL_bcf5ac1a_4_k_cu_457658f1_60304cuda3std3__45__cpo6cbeginE,@object
	.size		_ZN39_INTERNAL_bcf5ac1a_4_k_cu_457658f1_60304cuda3std3__45__cpo6cbeginE,(_ZN39_INTERNAL_bcf5ac1a_4_k_cu_457658f1_60304cuda3std3__48in_placeE - _ZN39_INTERNAL_bcf5ac1a_4_k_cu_457658f1_60304cuda3std3__45__cpo6cbeginE)
_ZN39_INTERNAL_bcf5ac1a_4_k_cu_457658f1_60304cuda3std3__45__cpo6cbeginE:
	.zero		1
	.type		_ZN39_INTERNAL_bcf5ac1a_4_k_cu_457658f1_60304cuda3std3__48in_placeE,@object
	.size		_ZN39_INTERNAL_bcf5ac1a_4_k_cu_457658f1_60304cuda3std3__48in_placeE,(_ZN39_INTERNAL_bcf5ac1a_4_k_cu_457658f1_60304cuda3std6ranges3__45__cpo9iter_moveE - _ZN39_INTERNAL_bcf5ac1a_4_k_cu_457658f1_60304cuda3std3__48in_placeE)
_ZN39_INTERNAL_bcf5ac1a_4_k_cu_457658f1_60304cuda3std3__48in_placeE:
	.zero		1
	.type		_ZN39_INTERNAL_bcf5ac1a_4_k_cu_457658f1_60304cuda3std6ranges3__45__cpo9iter_moveE,@object
	.size		_ZN39_INTERNAL_bcf5ac1a_4_k_cu_457658f1_60304cuda3std6ranges3__45__cpo9iter_moveE,(_ZN39_INTERNAL_bcf5ac1a_4_k_cu_457658f1_60304cuda3std3__45__cpo5beginE - _ZN39_INTERNAL_bcf5ac1a_4_k_cu_457658f1_60304cuda3std6ranges3__45__cpo9iter_moveE)
_ZN39_INTERNAL_bcf5ac1a_4_k_cu_457658f1_60304cuda3std6ranges3__45__cpo9iter_moveE:
	.zero		1
	.type		_ZN39_INTERNAL_bcf5ac1a_4_k_cu_457658f1_60304cuda3std3__45__cpo5beginE,@object
	.size		_ZN39_INTERNAL_bcf5ac1a_4_k_cu_457658f1_60304cuda3std3__45__cpo5beginE,(_ZN39_INTERNAL_bcf5ac1a_4_k_cu_457658f1_60304cuda3std3__441_GLOBAL__N__bcf5ac1a_4_k_cu_457658f1_60306ignoreE - _ZN39_INTERNAL_bcf5ac1a_4_k_cu_457658f1_60304cuda3std3__45__cpo5beginE)
_ZN39_INTERNAL_bcf5ac1a_4_k_cu_457658f1_60304cuda3std3__45__cpo5beginE:
	.zero		1
	.type		_ZN39_INTERNAL_bcf5ac1a_4_k_cu_457658f1_60304cuda3std3__441_GLOBAL__N__bcf5ac1a_4_k_cu_457658f1_60306ignoreE,@object
	.size		_ZN39_INTERNAL_bcf5ac1a_4_k_cu_457658f1_60304cuda3std3__441_GLOBAL__N__bcf5ac1a_4_k_cu_457658f1_60306ignoreE,(_ZN39_INTERNAL_bcf5ac1a_4_k_cu_457658f1_60304cute7productE - _ZN39_INTERNAL_bcf5ac1a_4_k_cu_457658f1_60304cuda3std3__441_GLOBAL__N__bcf5ac1a_4_k_cu_457658f1_60306ignoreE)
_ZN39_INTERNAL_bcf5ac1a_4_k_cu_457658f1_60304cuda3std3__441_GLOBAL__N__bcf5ac1a_4_k_cu_457658f1_60306ignoreE:
	.zero		1
	.type		_ZN39_INTERNAL_bcf5ac1a_4_k_cu_457658f1_60304cute7productE,@object
	.size		_ZN39_INTERNAL_bcf5ac1a_4_k_cu_457658f1_60304cute7productE,(_ZN39_INTERNAL_bcf5ac1a_4_k_cu_457658f1_60304cuda3std3__45__cpo3endE - _ZN39_INTERNAL_bcf5ac1a_4_k_cu_457658f1_60304cute7productE)
_ZN39_INTERNAL_bcf5ac1a_4_k_cu_457658f1_60304cute7productE:
	.zero		1
	.type		_ZN39_INTERNAL_bcf5ac1a_4_k_cu_457658f1_60304cuda3std3__45__cpo3endE,@object
	.size		_ZN39_INTERNAL_bcf5ac1a_4_k_cu_457658f1_60304cuda3std3__45__cpo3endE,(_ZN39_INTERNAL_bcf5ac1a_4_k_cu_457658f1_60304cuda3std3__419piecewise_constructE - _ZN39_INTERNAL_bcf5ac1a_4_k_cu_457658f1_60304cuda3std3__45__cpo3endE)
_ZN39_INTERNAL_bcf5ac1a_4_k_cu_457658f1_60304cuda3std3__45__cpo3endE:
	.zero		1
	.type		_ZN39_INTERNAL_bcf5ac1a_4_k_cu_457658f1_60304cuda3std3__419piecewise_constructE,@object
	.size		_ZN39_INTERNAL_bcf5ac1a_4_k_cu_457658f1_60304cuda3std3__419piecewise_constructE,(_ZN39_INTERNAL_bcf5ac1a_4_k_cu_457658f1_60304cuda3std3__45__cpo4cendE - _ZN39_INTERNAL_bcf5ac1a_4_k_cu_457658f1_60304cuda3std3__419piecewise_constructE)
_ZN39_INTERNAL_bcf5ac1a_4_k_cu_457658f1_60304cuda3std3__419piecewise_constructE:
	.zero		1
	.type		_ZN39_INTERNAL_bcf5ac1a_4_k_cu_457658f1_60304cuda3std3__45__cpo4cendE,@object
	.size		_ZN39_INTERNAL_bcf5ac1a_4_k_cu_457658f1_60304cuda3std3__45__cpo4cendE,(_ZN39_INTERNAL_bcf5ac1a_4_k_cu_457658f1_60304cuda3std6ranges3__45__cpo4swapE - _ZN39_INTERNAL_bcf5ac1a_4_k_cu_457658f1_60304cuda3std3__45__cpo4cendE)
_ZN39_INTERNAL_bcf5ac1a_4_k_cu_457658f1_60304cuda3std3__45__cpo4cendE:
	.zero		1
	.type		_ZN39_INTERNAL_bcf5ac1a_4_k_cu_457658f1_60304cuda3std6ranges3__45__cpo4swapE,@object
	.size		_ZN39_INTERNAL_bcf5ac1a_4_k_cu_457658f1_60304cuda3std6ranges3__45__cpo4swapE,(.L_10 - _ZN39_INTERNAL_bcf5ac1a_4_k_cu_457658f1_60304cuda3std6ranges3__45__cpo4swapE)
_ZN39_INTERNAL_bcf5ac1a_4_k_cu_457658f1_60304cuda3std6ranges3__45__cpo4swapE:
	.zero		1
.L_10:


//--------------------- .nv.constant0._ZN7cutlass13device_kernelINS_4gemm6kernel13GemmUniversalIN4cute5tupleIJiiiiEEENS1_10collective13CollectiveMmaINS1_35MainloopSm100TmaUmmaWarpSpecializedILi3ELi2ELi4ENS5_IJNS4_1CILi1EEENSA_ILi2EEESB_EEEEENS5_IJNSA_ILi128EEESF_SF_EEENS_6half_tENS5_IJlSB_lEEESH_SI_NS4_8TiledMMAINS4_8MMA_AtomIJNS4_20SM100_MMA_F16BF16_SSISH_SH_fLi128ELi128ELNS4_4UMMA5MajorE0ELSN_0ELNSM_7ScaleInE0ELSO_0EEEEEENS4_6LayoutINS5_IJSB_SB_SB_EEENS5_IJNSA_ILi0EEEST_ST_EEEEENS5_IJNS4_10UnderscoreESW_SW_EEEEENS4_23SM90_TMA_LOAD_MULTICASTENS4_14ComposedLayoutINS4_7SwizzleILi3ELi4ELi3EEENS4_18smem_ptr_flag_bitsILi16EEENSR_INS5_IJNSA_ILi8EEENSA_ILi64EEEEEENS5_IJS16_SB_EEEEEEEvNS4_8identityENS4_13SM90_TMA_LOADES1A_vS1B_EENS_8epilogue10collective18CollectiveEpilogueINS1E_23Sm100TmaWarpSpecializedILi4ELi2ELi32ELb1ELb0EEEJSG_NS5_IJNSR_ISF_SB_EENSR_INSA_ILi32EEESB_EEEEESH_SI_SH_SI_NS1E_6fusion15FusionCallbacksIS1I_NS1N_17LinearCombinationISH_fSH_fLNS_15FloatRoundStyleE2EEESG_S1M_JEEENS4_5SM1004TMEM4LOAD26SM100_TMEM_LOAD_32dp32b32xES1C_NS10_INS11_ILi2ELi4ELi3EEES14_NSR_INS5_IJS15_S1K_EEENS5_IJS1K_SB_EEEEEEENS4_39AutoVectorizingCopyWithAssumedAlignmentILi128EEENS4_14SM90_TMA_STOREES21_S23_S23_EEEvvEEEEvNT_6ParamsE --------------------------
	.section	.nv.constant0._ZN7cutlass13device_kernelINS_4gemm6kernel13GemmUniversalIN4cute5tupleIJiiiiEEENS1_10collective13CollectiveMmaINS1_35MainloopSm100TmaUmmaWarpSpecializedILi3ELi2ELi4ENS5_IJNS4_1CILi1EEENSA_ILi2EEESB_EEEEENS5_IJNSA_ILi128EEESF_SF_EEENS_6half_tENS5_IJlSB_lEEESH_SI_NS4_8TiledMMAINS4_8MMA_AtomIJNS4_20SM100_MMA_F16BF16_SSISH_SH_fLi128ELi128ELNS4_4UMMA5MajorE0ELSN_0ELNSM_7ScaleInE0ELSO_0EEEEEENS4_6LayoutINS5_IJSB_SB_SB_EEENS5_IJNSA_ILi0EEEST_ST_EEEEENS5_IJNS4_10UnderscoreESW_SW_EEEEENS4_23SM90_TMA_LOAD_MULTICASTENS4_14ComposedLayoutINS4_7SwizzleILi3ELi4ELi3EEENS4_18smem_ptr_flag_bitsILi16EEENSR_INS5_IJNSA_ILi8EEENSA_ILi64EEEEEENS5_IJS16_SB_EEEEEEEvNS4_8identityENS4_13SM90_TMA_LOADES1A_vS1B_EENS_8epilogue10collective18CollectiveEpilogueINS1E_23Sm100TmaWarpSpecializedILi4ELi2ELi32ELb1ELb0EEEJSG_NS5_IJNSR_ISF_SB_EENSR_INSA_ILi32EEESB_EEEEESH_SI_SH_SI_NS1E_6fusion15FusionCallbacksIS1I_NS1N_17LinearCombinationISH_fSH_fLNS_15FloatRoundStyleE2EEESG_S1M_JEEENS4_5SM1004TMEM4LOAD26SM100_TMEM_LOAD_32dp32b32xES1C_NS10_INS11_ILi2ELi4ELi3EEES14_NSR_INS5_IJS15_S1K_EEENS5_IJS1K_SB_EEEEEEENS4_39AutoVectorizingCopyWithAssumedAlignmentILi128EEENS4_14SM90_TMA_STOREES21_S23_S23_EEEvvEEEEvNT_6ParamsE,"a",@progbits
	.sectionflags	@""
	.align	4
.nv.constant0._ZN7cutlass13device_kernelINS_4gemm6kernel13GemmUniversalIN4cute5tupleIJiiiiEEENS1_10collective13CollectiveMmaINS1_35MainloopSm100TmaUmmaWarpSpecializedILi3ELi2ELi4ENS5_IJNS4_1CILi1EEENSA_ILi2EEESB_EEEEENS5_IJNSA_ILi128EEESF_SF_EEENS_6half_tENS5_IJlSB_lEEESH_SI_NS4_8TiledMMAINS4_8MMA_AtomIJNS4_20SM100_MMA_F16BF16_SSISH_SH_fLi128ELi128ELNS4_4UMMA5MajorE0ELSN_0ELNSM_7ScaleInE0ELSO_0EEEEEENS4_6LayoutINS5_IJSB_SB_SB_EEENS5_IJNSA_ILi0EEEST_ST_EEEEENS5_IJNS4_10UnderscoreESW_SW_EEEEENS4_23SM90_TMA_LOAD_MULTICASTENS4_14ComposedLayoutINS4_7SwizzleILi3ELi4ELi3EEENS4_18smem_ptr_flag_bitsILi16EEENSR_INS5_IJNSA_ILi8EEENSA_ILi64EEEEEENS5_IJS16_SB_EEEEEEEvNS4_8identityENS4_13SM90_TMA_LOADES1A_vS1B_EENS_8epilogue10collective18CollectiveEpilogueINS1E_23Sm100TmaWarpSpecializedILi4ELi2ELi32ELb1ELb0EEEJSG_NS5_IJNSR_ISF_SB_EENSR_INSA_ILi32EEESB_EEEEESH_SI_SH_SI_NS1E_6fusion15FusionCallbacksIS1I_NS1N_17LinearCombinationISH_fSH_fLNS_15FloatRoundStyleE2EEESG_S1M_JEEENS4_5SM1004TMEM4LOAD26SM100_TMEM_LOAD_32dp32b32xES1C_NS10_INS11_ILi2ELi4ELi3EEES14_NSR_INS5_IJS15_S1K_EEENS5_IJS1K_SB_EEEEEEENS4_39AutoVectorizingCopyWithAssumedAlignmentILi128EEENS4_14SM90_TMA_STOREES21_S23_S23_EEEvvEEEEvNT_6ParamsE:
	.zero		2944


//--------------------- SYMBOLS --------------------------

	.type		.nv.reservedSmem.offset0,@object
	.size		.nv.reservedSmem.offset0,0x4
	.type		.nv.reservedSmem.cap,@object
	.size		.nv.reservedSmem.cap,0x4
	.type		__assertfail,@function
